//
// Generated by NVIDIA NVVM Compiler
//
// Compiler Build ID: CL-36424714
// Cuda compilation tools, release 13.0, V13.0.88
// Based on NVVM 20.0.0
//

.version 9.0
.target sm_100
.address_size 64

	// .globl	_Z17blockStrideKernelILj8EEvjPKiS1_Pi
.extern .shared .align 16 .b8 warp_partial_sum[];

.visible .entry _Z17blockStrideKernelILj8EEvjPKiS1_Pi(
	.param .u32 _Z17blockStrideKernelILj8EEvjPKiS1_Pi_param_0,
	.param .u64 .ptr .align 1 _Z17blockStrideKernelILj8EEvjPKiS1_Pi_param_1,
	.param .u64 .ptr .align 1 _Z17blockStrideKernelILj8EEvjPKiS1_Pi_param_2,
	.param .u64 .ptr .align 1 _Z17blockStrideKernelILj8EEvjPKiS1_Pi_param_3
)
{
	.reg .pred 	%p<22>;
	.reg .b32 	%r<275>;
	.reg .b64 	%rd<97>;

	ld.param.u32 	%r48, [_Z17blockStrideKernelILj8EEvjPKiS1_Pi_param_0];
	ld.param.u64 	%rd4, [_Z17blockStrideKernelILj8EEvjPKiS1_Pi_param_1];
	ld.param.u64 	%rd5, [_Z17blockStrideKernelILj8EEvjPKiS1_Pi_param_2];
	ld.param.u64 	%rd3, [_Z17blockStrideKernelILj8EEvjPKiS1_Pi_param_3];
	cvta.to.global.u64 	%rd1, %rd5;
	cvta.to.global.u64 	%rd2, %rd4;
	mov.u32 	%r1, %tid.x;
	mov.u32 	%r50, %ctaid.x;
	shl.b32 	%r2, %r50, 8;
	shr.u32 	%r51, %r48, 8;
	mov.u32 	%r3, %nctaid.x;
	div.u32 	%r52, %r51, %r3;
	shl.b32 	%r4, %r52, 8;
	mul.lo.s32 	%r5, %r4, %r50;
	add.s32 	%r266, %r5, %r1;
	add.s32 	%r7, %r266, %r4;
	setp.ge.u32 	%p1, %r266, %r7;
	mov.b32 	%r273, 0;
	@%p1 bra 	$L__BB0_14;
	add.s32 	%r55, %r266, 256;
	max.u32 	%r56, %r55, %r7;
	not.b32 	%r57, %r5;
	add.s32 	%r58, %r56, %r57;
	sub.s32 	%r59, %r58, %r1;
	shr.u32 	%r60, %r59, 8;
	add.s32 	%r8, %r60, 1;
	and.b32  	%r9, %r8, 15;
	setp.lt.u32 	%p2, %r59, 3840;
	mov.b32 	%r273, 0;
	@%p2 bra 	$L__BB0_5;
	add.s32 	%r259, %r266, 2048;
	and.b32  	%r62, %r8, 33554416;
	neg.s32 	%r258, %r62;
	mov.b32 	%r273, 0;
$L__BB0_3:
	.pragma "nounroll";
	add.s32 	%r63, %r259, -2048;
	mul.wide.u32 	%rd6, %r63, 4;
	add.s64 	%rd7, %rd2, %rd6;
	ld.global.nc.u32 	%r64, [%rd7];
	add.s64 	%rd8, %rd1, %rd6;
	ld.global.nc.u32 	%r65, [%rd8];
	sub.s32 	%r66, %r64, %r65;
	abs.s32 	%r67, %r66;
	max.s32 	%r68, %r273, %r67;
	add.s32 	%r69, %r259, -1792;
	mul.wide.u32 	%rd9, %r69, 4;
	add.s64 	%rd10, %rd2, %rd9;
	ld.global.nc.u32 	%r70, [%rd10];
	add.s64 	%rd11, %rd1, %rd9;
	ld.global.nc.u32 	%r71, [%rd11];
	sub.s32 	%r72, %r70, %r71;
	abs.s32 	%r73, %r72;
	max.s32 	%r74, %r68, %r73;
	add.s32 	%r75, %r259, -1536;
	mul.wide.u32 	%rd12, %r75, 4;
	add.s64 	%rd13, %rd2, %rd12;
	ld.global.nc.u32 	%r76, [%rd13];
	add.s64 	%rd14, %rd1, %rd12;
	ld.global.nc.u32 	%r77, [%rd14];
	sub.s32 	%r78, %r76, %r77;
	abs.s32 	%r79, %r78;
	max.s32 	%r80, %r74, %r79;
	add.s32 	%r81, %r259, -1280;
	mul.wide.u32 	%rd15, %r81, 4;
	add.s64 	%rd16, %rd2, %rd15;
	ld.global.nc.u32 	%r82, [%rd16];
	add.s64 	%rd17, %rd1, %rd15;
	ld.global.nc.u32 	%r83, [%rd17];
	sub.s32 	%r84, %r82, %r83;
	abs.s32 	%r85, %r84;
	max.s32 	%r86, %r80, %r85;
	add.s32 	%r87, %r259, -1024;
	mul.wide.u32 	%rd18, %r87, 4;
	add.s64 	%rd19, %rd2, %rd18;
	ld.global.nc.u32 	%r88, [%rd19];
	add.s64 	%rd20, %rd1, %rd18;
	ld.global.nc.u32 	%r89, [%rd20];
	sub.s32 	%r90, %r88, %r89;
	abs.s32 	%r91, %r90;
	max.s32 	%r92, %r86, %r91;
	add.s32 	%r93, %r259, -768;
	mul.wide.u32 	%rd21, %r93, 4;
	add.s64 	%rd22, %rd2, %rd21;
	ld.global.nc.u32 	%r94, [%rd22];
	add.s64 	%rd23, %rd1, %rd21;
	ld.global.nc.u32 	%r95, [%rd23];
	sub.s32 	%r96, %r94, %r95;
	abs.s32 	%r97, %r96;
	max.s32 	%r98, %r92, %r97;
	add.s32 	%r99, %r259, -512;
	mul.wide.u32 	%rd24, %r99, 4;
	add.s64 	%rd25, %rd2, %rd24;
	ld.global.nc.u32 	%r100, [%rd25];
	add.s64 	%rd26, %rd1, %rd24;
	ld.global.nc.u32 	%r101, [%rd26];
	sub.s32 	%r102, %r100, %r101;
	abs.s32 	%r103, %r102;
	max.s32 	%r104, %r98, %r103;
	add.s32 	%r105, %r259, -256;
	mul.wide.u32 	%rd27, %r105, 4;
	add.s64 	%rd28, %rd2, %rd27;
	ld.global.nc.u32 	%r106, [%rd28];
	add.s64 	%rd29, %rd1, %rd27;
	ld.global.nc.u32 	%r107, [%rd29];
	sub.s32 	%r108, %r106, %r107;
	abs.s32 	%r109, %r108;
	max.s32 	%r110, %r104, %r109;
	add.s32 	%r111, %r259, 1792;
	mul.wide.u32 	%rd30, %r259, 4;
	add.s64 	%rd31, %rd2, %rd30;
	ld.global.nc.u32 	%r112, [%rd31];
	add.s64 	%rd32, %rd1, %rd30;
	ld.global.nc.u32 	%r113, [%rd32];
	sub.s32 	%r114, %r112, %r113;
	abs.s32 	%r115, %r114;
	max.s32 	%r116, %r110, %r115;
	add.s32 	%r117, %r259, 256;
	mul.wide.u32 	%rd33, %r117, 4;
	add.s64 	%rd34, %rd2, %rd33;
	ld.global.nc.u32 	%r118, [%rd34];
	add.s64 	%rd35, %rd1, %rd33;
	ld.global.nc.u32 	%r119, [%rd35];
	sub.s32 	%r120, %r118, %r119;
	abs.s32 	%r121, %r120;
	max.s32 	%r122, %r116, %r121;
	add.s32 	%r123, %r259, 512;
	mul.wide.u32 	%rd36, %r123, 4;
	add.s64 	%rd37, %rd2, %rd36;
	ld.global.nc.u32 	%r124, [%rd37];
	add.s64 	%rd38, %rd1, %rd36;
	ld.global.nc.u32 	%r125, [%rd38];
	sub.s32 	%r126, %r124, %r125;
	abs.s32 	%r127, %r126;
	max.s32 	%r128, %r122, %r127;
	add.s32 	%r129, %r259, 768;
	mul.wide.u32 	%rd39, %r129, 4;
	add.s64 	%rd40, %rd2, %rd39;
	ld.global.nc.u32 	%r130, [%rd40];
	add.s64 	%rd41, %rd1, %rd39;
	ld.global.nc.u32 	%r131, [%rd41];
	sub.s32 	%r132, %r130, %r131;
	abs.s32 	%r133, %r132;
	max.s32 	%r134, %r128, %r133;
	add.s32 	%r135, %r259, 1024;
	mul.wide.u32 	%rd42, %r135, 4;
	add.s64 	%rd43, %rd2, %rd42;
	ld.global.nc.u32 	%r136, [%rd43];
	add.s64 	%rd44, %rd1, %rd42;
	ld.global.nc.u32 	%r137, [%rd44];
	sub.s32 	%r138, %r136, %r137;
	abs.s32 	%r139, %r138;
	max.s32 	%r140, %r134, %r139;
	add.s32 	%r141, %r259, 1280;
	mul.wide.u32 	%rd45, %r141, 4;
	add.s64 	%rd46, %rd2, %rd45;
	ld.global.nc.u32 	%r142, [%rd46];
	add.s64 	%rd47, %rd1, %rd45;
	ld.global.nc.u32 	%r143, [%rd47];
	sub.s32 	%r144, %r142, %r143;
	abs.s32 	%r145, %r144;
	max.s32 	%r146, %r140, %r145;
	add.s32 	%r147, %r259, 1536;
	mul.wide.u32 	%rd48, %r147, 4;
	add.s64 	%rd49, %rd2, %rd48;
	ld.global.nc.u32 	%r148, [%rd49];
	add.s64 	%rd50, %rd1, %rd48;
	ld.global.nc.u32 	%r149, [%rd50];
	sub.s32 	%r150, %r148, %r149;
	abs.s32 	%r151, %r150;
	max.s32 	%r152, %r146, %r151;
	mul.wide.u32 	%rd51, %r111, 4;
	add.s64 	%rd52, %rd2, %rd51;
	ld.global.nc.u32 	%r153, [%rd52];
	add.s64 	%rd53, %rd1, %rd51;
	ld.global.nc.u32 	%r154, [%rd53];
	sub.s32 	%r155, %r153, %r154;
	abs.s32 	%r156, %r155;
	max.s32 	%r273, %r152, %r156;
	add.s32 	%r259, %r259, 4096;
	add.s32 	%r258, %r258, 16;
	setp.ne.s32 	%p3, %r258, 0;
	@%p3 bra 	$L__BB0_3;
	add.s32 	%r266, %r259, -2048;
$L__BB0_5:
	setp.eq.s32 	%p4, %r9, 0;
	@%p4 bra 	$L__BB0_14;
	and.b32  	%r22, %r8, 7;
	setp.lt.u32 	%p5, %r9, 8;
	@%p5 bra 	$L__BB0_8;
	mul.wide.u32 	%rd54, %r266, 4;
	add.s64 	%rd55, %rd2, %rd54;
	ld.global.nc.u32 	%r158, [%rd55];
	add.s64 	%rd56, %rd1, %rd54;
	ld.global.nc.u32 	%r159, [%rd56];
	sub.s32 	%r160, %r158, %r159;
	abs.s32 	%r161, %r160;
	max.s32 	%r162, %r273, %r161;
	add.s32 	%r163, %r266, 256;
	mul.wide.u32 	%rd57, %r163, 4;
	add.s64 	%rd58, %rd2, %rd57;
	ld.global.nc.u32 	%r164, [%rd58];
	add.s64 	%rd59, %rd1, %rd57;
	ld.global.nc.u32 	%r165, [%rd59];
	sub.s32 	%r166, %r164, %r165;
	abs.s32 	%r167, %r166;
	max.s32 	%r168, %r162, %r167;
	add.s32 	%r169, %r266, 512;
	mul.wide.u32 	%rd60, %r169, 4;
	add.s64 	%rd61, %rd2, %rd60;
	ld.global.nc.u32 	%r170, [%rd61];
	add.s64 	%rd62, %rd1, %rd60;
	ld.global.nc.u32 	%r171, [%rd62];
	sub.s32 	%r172, %r170, %r171;
	abs.s32 	%r173, %r172;
	max.s32 	%r174, %r168, %r173;
	add.s32 	%r175, %r266, 768;
	mul.wide.u32 	%rd63, %r175, 4;
	add.s64 	%rd64, %rd2, %rd63;
	ld.global.nc.u32 	%r176, [%rd64];
	add.s64 	%rd65, %rd1, %rd63;
	ld.global.nc.u32 	%r177, [%rd65];
	sub.s32 	%r178, %r176, %r177;
	abs.s32 	%r179, %r178;
	max.s32 	%r180, %r174, %r179;
	add.s32 	%r181, %r266, 1024;
	mul.wide.u32 	%rd66, %r181, 4;
	add.s64 	%rd67, %rd2, %rd66;
	ld.global.nc.u32 	%r182, [%rd67];
	add.s64 	%rd68, %rd1, %rd66;
	ld.global.nc.u32 	%r183, [%rd68];
	sub.s32 	%r184, %r182, %r183;
	abs.s32 	%r185, %r184;
	max.s32 	%r186, %r180, %r185;
	add.s32 	%r187, %r266, 1280;
	mul.wide.u32 	%rd69, %r187, 4;
	add.s64 	%rd70, %rd2, %rd69;
	ld.global.nc.u32 	%r188, [%rd70];
	add.s64 	%rd71, %rd1, %rd69;
	ld.global.nc.u32 	%r189, [%rd71];
	sub.s32 	%r190, %r188, %r189;
	abs.s32 	%r191, %r190;
	max.s32 	%r192, %r186, %r191;
	add.s32 	%r193, %r266, 1536;
	mul.wide.u32 	%rd72, %r193, 4;
	add.s64 	%rd73, %rd2, %rd72;
	ld.global.nc.u32 	%r194, [%rd73];
	add.s64 	%rd74, %rd1, %rd72;
	ld.global.nc.u32 	%r195, [%rd74];
	sub.s32 	%r196, %r194, %r195;
	abs.s32 	%r197, %r196;
	max.s32 	%r198, %r192, %r197;
	add.s32 	%r199, %r266, 1792;
	mul.wide.u32 	%rd75, %r199, 4;
	add.s64 	%rd76, %rd2, %rd75;
	ld.global.nc.u32 	%r200, [%rd76];
	add.s64 	%rd77, %rd1, %rd75;
	ld.global.nc.u32 	%r201, [%rd77];
	sub.s32 	%r202, %r200, %r201;
	abs.s32 	%r203, %r202;
	max.s32 	%r273, %r198, %r203;
	add.s32 	%r266, %r266, 2048;
$L__BB0_8:
	setp.eq.s32 	%p6, %r22, 0;
	@%p6 bra 	$L__BB0_14;
	and.b32  	%r28, %r8, 3;
	setp.lt.u32 	%p7, %r22, 4;
	@%p7 bra 	$L__BB0_11;
	mul.wide.u32 	%rd78, %r266, 4;
	add.s64 	%rd79, %rd2, %rd78;
	ld.global.nc.u32 	%r205, [%rd79];
	add.s64 	%rd80, %rd1, %rd78;
	ld.global.nc.u32 	%r206, [%rd80];
	sub.s32 	%r207, %r205, %r206;
	abs.s32 	%r208, %r207;
	max.s32 	%r209, %r273, %r208;
	add.s32 	%r210, %r266, 256;
	mul.wide.u32 	%rd81, %r210, 4;
	add.s64 	%rd82, %rd2, %rd81;
	ld.global.nc.u32 	%r211, [%rd82];
	add.s64 	%rd83, %rd1, %rd81;
	ld.global.nc.u32 	%r212, [%rd83];
	sub.s32 	%r213, %r211, %r212;
	abs.s32 	%r214, %r213;
	max.s32 	%r215, %r209, %r214;
	add.s32 	%r216, %r266, 512;
	mul.wide.u32 	%rd84, %r216, 4;
	add.s64 	%rd85, %rd2, %rd84;
	ld.global.nc.u32 	%r217, [%rd85];
	add.s64 	%rd86, %rd1, %rd84;
	ld.global.nc.u32 	%r218, [%rd86];
	sub.s32 	%r219, %r217, %r218;
	abs.s32 	%r220, %r219;
	max.s32 	%r221, %r215, %r220;
	add.s32 	%r222, %r266, 768;
	mul.wide.u32 	%rd87, %r222, 4;
	add.s64 	%rd88, %rd2, %rd87;
	ld.global.nc.u32 	%r223, [%rd88];
	add.s64 	%rd89, %rd1, %rd87;
	ld.global.nc.u32 	%r224, [%rd89];
	sub.s32 	%r225, %r223, %r224;
	abs.s32 	%r226, %r225;
	max.s32 	%r273, %r221, %r226;
	add.s32 	%r266, %r266, 1024;
$L__BB0_11:
	setp.eq.s32 	%p8, %r28, 0;
	@%p8 bra 	$L__BB0_14;
	neg.s32 	%r270, %r28;
$L__BB0_13:
	.pragma "nounroll";
	mul.wide.u32 	%rd90, %r266, 4;
	add.s64 	%rd91, %rd2, %rd90;
	ld.global.nc.u32 	%r227, [%rd91];
	add.s64 	%rd92, %rd1, %rd90;
	ld.global.nc.u32 	%r228, [%rd92];
	sub.s32 	%r229, %r227, %r228;
	abs.s32 	%r230, %r229;
	max.s32 	%r273, %r273, %r230;
	add.s32 	%r266, %r266, 256;
	add.s32 	%r270, %r270, 1;
	setp.ne.s32 	%p9, %r270, 0;
	@%p9 bra 	$L__BB0_13;
$L__BB0_14:
	add.s32 	%r231, %r2, %r1;
	mad.lo.s32 	%r42, %r4, %r3, %r231;
	setp.ge.u32 	%p10, %r42, %r48;
	@%p10 bra 	$L__BB0_16;
	mul.wide.u32 	%rd93, %r42, 4;
	add.s64 	%rd94, %rd2, %rd93;
	ld.global.nc.u32 	%r232, [%rd94];
	add.s64 	%rd95, %rd1, %rd93;
	ld.global.nc.u32 	%r233, [%rd95];
	sub.s32 	%r234, %r232, %r233;
	abs.s32 	%r235, %r234;
	max.s32 	%r273, %r273, %r235;
$L__BB0_16:
	shfl.sync.down.b32	%r236|%p11, %r273, 16, 31, -1;
	max.s32 	%r237, %r273, %r236;
	shfl.sync.down.b32	%r238|%p12, %r237, 8, 31, 65535;
	max.s32 	%r239, %r237, %r238;
	shfl.sync.down.b32	%r240|%p13, %r239, 4, 31, 255;
	max.s32 	%r241, %r239, %r240;
	shfl.sync.down.b32	%r242|%p14, %r241, 2, 31, 15;
	max.s32 	%r243, %r241, %r242;
	shfl.sync.down.b32	%r244|%p15, %r243, 1, 31, 3;
	max.s32 	%r45, %r243, %r244;
	and.b32  	%r46, %r1, 31;
	setp.ne.s32 	%p16, %r46, 0;
	@%p16 bra 	$L__BB0_18;
	shr.u32 	%r245, %r1, 3;
	mov.u32 	%r246, warp_partial_sum;
	add.s32 	%r247, %r246, %r245;
	st.shared.u32 	[%r247], %r45;
$L__BB0_18:
	bar.sync 	0;
	setp.gt.u32 	%p17, %r1, 31;
	@%p17 bra 	$L__BB0_21;
	setp.ne.s32 	%p18, %r46, 0;
	shl.b32 	%r248, %r46, 2;
	mov.u32 	%r249, warp_partial_sum;
	add.s32 	%r250, %r249, %r248;
	ld.shared.u32 	%r251, [%r250];
	shfl.sync.down.b32	%r252|%p19, %r251, 4, 31, 255;
	max.s32 	%r253, %r251, %r252;
	shfl.sync.down.b32	%r254|%p20, %r253, 2, 31, 15;
	max.s32 	%r255, %r253, %r254;
	shfl.sync.down.b32	%r256|%p21, %r255, 1, 31, 3;
	max.s32 	%r47, %r255, %r256;
	@%p18 bra 	$L__BB0_21;
	cvta.to.global.u64 	%rd96, %rd3;
	atom.global.max.s32 	%r257, [%rd96], %r47;
$L__BB0_21:
	ret;

}
	// .globl	_Z17blockStrideKernelILj9EEvjPKiS1_Pi
.visible .entry _Z17blockStrideKernelILj9EEvjPKiS1_Pi(
	.param .u32 _Z17blockStrideKernelILj9EEvjPKiS1_Pi_param_0,
	.param .u64 .ptr .align 1 _Z17blockStrideKernelILj9EEvjPKiS1_Pi_param_1,
	.param .u64 .ptr .align 1 _Z17blockStrideKernelILj9EEvjPKiS1_Pi_param_2,
	.param .u64 .ptr .align 1 _Z17blockStrideKernelILj9EEvjPKiS1_Pi_param_3
)
{
	.reg .pred 	%p<23>;
	.reg .b32 	%r<277>;
	.reg .b64 	%rd<97>;

	ld.param.u32 	%r48, [_Z17blockStrideKernelILj9EEvjPKiS1_Pi_param_0];
	ld.param.u64 	%rd4, [_Z17blockStrideKernelILj9EEvjPKiS1_Pi_param_1];
	ld.param.u64 	%rd5, [_Z17blockStrideKernelILj9EEvjPKiS1_Pi_param_2];
	ld.param.u64 	%rd3, [_Z17blockStrideKernelILj9EEvjPKiS1_Pi_param_3];
	cvta.to.global.u64 	%rd1, %rd5;
	cvta.to.global.u64 	%rd2, %rd4;
	mov.u32 	%r1, %tid.x;
	mov.u32 	%r50, %ctaid.x;
	shl.b32 	%r2, %r50, 9;
	shr.u32 	%r51, %r48, 9;
	mov.u32 	%r3, %nctaid.x;
	div.u32 	%r52, %r51, %r3;
	shl.b32 	%r4, %r52, 9;
	mul.lo.s32 	%r5, %r4, %r50;
	add.s32 	%r268, %r5, %r1;
	add.s32 	%r7, %r268, %r4;
	setp.ge.u32 	%p1, %r268, %r7;
	mov.b32 	%r275, 0;
	@%p1 bra 	$L__BB1_14;
	add.s32 	%r55, %r268, 512;
	max.u32 	%r56, %r55, %r7;
	not.b32 	%r57, %r5;
	add.s32 	%r58, %r56, %r57;
	sub.s32 	%r59, %r58, %r1;
	shr.u32 	%r60, %r59, 9;
	add.s32 	%r8, %r60, 1;
	and.b32  	%r9, %r8, 15;
	setp.lt.u32 	%p2, %r59, 7680;
	mov.b32 	%r275, 0;
	@%p2 bra 	$L__BB1_5;
	add.s32 	%r261, %r268, 4096;
	and.b32  	%r62, %r8, 16777200;
	neg.s32 	%r260, %r62;
	mov.b32 	%r275, 0;
$L__BB1_3:
	.pragma "nounroll";
	add.s32 	%r63, %r261, -4096;
	mul.wide.u32 	%rd6, %r63, 4;
	add.s64 	%rd7, %rd2, %rd6;
	ld.global.nc.u32 	%r64, [%rd7];
	add.s64 	%rd8, %rd1, %rd6;
	ld.global.nc.u32 	%r65, [%rd8];
	sub.s32 	%r66, %r64, %r65;
	abs.s32 	%r67, %r66;
	max.s32 	%r68, %r275, %r67;
	add.s32 	%r69, %r261, -3584;
	mul.wide.u32 	%rd9, %r69, 4;
	add.s64 	%rd10, %rd2, %rd9;
	ld.global.nc.u32 	%r70, [%rd10];
	add.s64 	%rd11, %rd1, %rd9;
	ld.global.nc.u32 	%r71, [%rd11];
	sub.s32 	%r72, %r70, %r71;
	abs.s32 	%r73, %r72;
	max.s32 	%r74, %r68, %r73;
	add.s32 	%r75, %r261, -3072;
	mul.wide.u32 	%rd12, %r75, 4;
	add.s64 	%rd13, %rd2, %rd12;
	ld.global.nc.u32 	%r76, [%rd13];
	add.s64 	%rd14, %rd1, %rd12;
	ld.global.nc.u32 	%r77, [%rd14];
	sub.s32 	%r78, %r76, %r77;
	abs.s32 	%r79, %r78;
	max.s32 	%r80, %r74, %r79;
	add.s32 	%r81, %r261, -2560;
	mul.wide.u32 	%rd15, %r81, 4;
	add.s64 	%rd16, %rd2, %rd15;
	ld.global.nc.u32 	%r82, [%rd16];
	add.s64 	%rd17, %rd1, %rd15;
	ld.global.nc.u32 	%r83, [%rd17];
	sub.s32 	%r84, %r82, %r83;
	abs.s32 	%r85, %r84;
	max.s32 	%r86, %r80, %r85;
	add.s32 	%r87, %r261, -2048;
	mul.wide.u32 	%rd18, %r87, 4;
	add.s64 	%rd19, %rd2, %rd18;
	ld.global.nc.u32 	%r88, [%rd19];
	add.s64 	%rd20, %rd1, %rd18;
	ld.global.nc.u32 	%r89, [%rd20];
	sub.s32 	%r90, %r88, %r89;
	abs.s32 	%r91, %r90;
	max.s32 	%r92, %r86, %r91;
	add.s32 	%r93, %r261, -1536;
	mul.wide.u32 	%rd21, %r93, 4;
	add.s64 	%rd22, %rd2, %rd21;
	ld.global.nc.u32 	%r94, [%rd22];
	add.s64 	%rd23, %rd1, %rd21;
	ld.global.nc.u32 	%r95, [%rd23];
	sub.s32 	%r96, %r94, %r95;
	abs.s32 	%r97, %r96;
	max.s32 	%r98, %r92, %r97;
	add.s32 	%r99, %r261, -1024;
	mul.wide.u32 	%rd24, %r99, 4;
	add.s64 	%rd25, %rd2, %rd24;
	ld.global.nc.u32 	%r100, [%rd25];
	add.s64 	%rd26, %rd1, %rd24;
	ld.global.nc.u32 	%r101, [%rd26];
	sub.s32 	%r102, %r100, %r101;
	abs.s32 	%r103, %r102;
	max.s32 	%r104, %r98, %r103;
	add.s32 	%r105, %r261, -512;
	mul.wide.u32 	%rd27, %r105, 4;
	add.s64 	%rd28, %rd2, %rd27;
	ld.global.nc.u32 	%r106, [%rd28];
	add.s64 	%rd29, %rd1, %rd27;
	ld.global.nc.u32 	%r107, [%rd29];
	sub.s32 	%r108, %r106, %r107;
	abs.s32 	%r109, %r108;
	max.s32 	%r110, %r104, %r109;
	add.s32 	%r111, %r261, 3584;
	mul.wide.u32 	%rd30, %r261, 4;
	add.s64 	%rd31, %rd2, %rd30;
	ld.global.nc.u32 	%r112, [%rd31];
	add.s64 	%rd32, %rd1, %rd30;
	ld.global.nc.u32 	%r113, [%rd32];
	sub.s32 	%r114, %r112, %r113;
	abs.s32 	%r115, %r114;
	max.s32 	%r116, %r110, %r115;
	add.s32 	%r117, %r261, 512;
	mul.wide.u32 	%rd33, %r117, 4;
	add.s64 	%rd34, %rd2, %rd33;
	ld.global.nc.u32 	%r118, [%rd34];
	add.s64 	%rd35, %rd1, %rd33;
	ld.global.nc.u32 	%r119, [%rd35];
	sub.s32 	%r120, %r118, %r119;
	abs.s32 	%r121, %r120;
	max.s32 	%r122, %r116, %r121;
	add.s32 	%r123, %r261, 1024;
	mul.wide.u32 	%rd36, %r123, 4;
	add.s64 	%rd37, %rd2, %rd36;
	ld.global.nc.u32 	%r124, [%rd37];
	add.s64 	%rd38, %rd1, %rd36;
	ld.global.nc.u32 	%r125, [%rd38];
	sub.s32 	%r126, %r124, %r125;
	abs.s32 	%r127, %r126;
	max.s32 	%r128, %r122, %r127;
	add.s32 	%r129, %r261, 1536;
	mul.wide.u32 	%rd39, %r129, 4;
	add.s64 	%rd40, %rd2, %rd39;
	ld.global.nc.u32 	%r130, [%rd40];
	add.s64 	%rd41, %rd1, %rd39;
	ld.global.nc.u32 	%r131, [%rd41];
	sub.s32 	%r132, %r130, %r131;
	abs.s32 	%r133, %r132;
	max.s32 	%r134, %r128, %r133;
	add.s32 	%r135, %r261, 2048;
	mul.wide.u32 	%rd42, %r135, 4;
	add.s64 	%rd43, %rd2, %rd42;
	ld.global.nc.u32 	%r136, [%rd43];
	add.s64 	%rd44, %rd1, %rd42;
	ld.global.nc.u32 	%r137, [%rd44];
	sub.s32 	%r138, %r136, %r137;
	abs.s32 	%r139, %r138;
	max.s32 	%r140, %r134, %r139;
	add.s32 	%r141, %r261, 2560;
	mul.wide.u32 	%rd45, %r141, 4;
	add.s64 	%rd46, %rd2, %rd45;
	ld.global.nc.u32 	%r142, [%rd46];
	add.s64 	%rd47, %rd1, %rd45;
	ld.global.nc.u32 	%r143, [%rd47];
	sub.s32 	%r144, %r142, %r143;
	abs.s32 	%r145, %r144;
	max.s32 	%r146, %r140, %r145;
	add.s32 	%r147, %r261, 3072;
	mul.wide.u32 	%rd48, %r147, 4;
	add.s64 	%rd49, %rd2, %rd48;
	ld.global.nc.u32 	%r148, [%rd49];
	add.s64 	%rd50, %rd1, %rd48;
	ld.global.nc.u32 	%r149, [%rd50];
	sub.s32 	%r150, %r148, %r149;
	abs.s32 	%r151, %r150;
	max.s32 	%r152, %r146, %r151;
	mul.wide.u32 	%rd51, %r111, 4;
	add.s64 	%rd52, %rd2, %rd51;
	ld.global.nc.u32 	%r153, [%rd52];
	add.s64 	%rd53, %rd1, %rd51;
	ld.global.nc.u32 	%r154, [%rd53];
	sub.s32 	%r155, %r153, %r154;
	abs.s32 	%r156, %r155;
	max.s32 	%r275, %r152, %r156;
	add.s32 	%r261, %r261, 8192;
	add.s32 	%r260, %r260, 16;
	setp.ne.s32 	%p3, %r260, 0;
	@%p3 bra 	$L__BB1_3;
	add.s32 	%r268, %r261, -4096;
$L__BB1_5:
	setp.eq.s32 	%p4, %r9, 0;
	@%p4 bra 	$L__BB1_14;
	and.b32  	%r22, %r8, 7;
	setp.lt.u32 	%p5, %r9, 8;
	@%p5 bra 	$L__BB1_8;
	mul.wide.u32 	%rd54, %r268, 4;
	add.s64 	%rd55, %rd2, %rd54;
	ld.global.nc.u32 	%r158, [%rd55];
	add.s64 	%rd56, %rd1, %rd54;
	ld.global.nc.u32 	%r159, [%rd56];
	sub.s32 	%r160, %r158, %r159;
	abs.s32 	%r161, %r160;
	max.s32 	%r162, %r275, %r161;
	add.s32 	%r163, %r268, 512;
	mul.wide.u32 	%rd57, %r163, 4;
	add.s64 	%rd58, %rd2, %rd57;
	ld.global.nc.u32 	%r164, [%rd58];
	add.s64 	%rd59, %rd1, %rd57;
	ld.global.nc.u32 	%r165, [%rd59];
	sub.s32 	%r166, %r164, %r165;
	abs.s32 	%r167, %r166;
	max.s32 	%r168, %r162, %r167;
	add.s32 	%r169, %r268, 1024;
	mul.wide.u32 	%rd60, %r169, 4;
	add.s64 	%rd61, %rd2, %rd60;
	ld.global.nc.u32 	%r170, [%rd61];
	add.s64 	%rd62, %rd1, %rd60;
	ld.global.nc.u32 	%r171, [%rd62];
	sub.s32 	%r172, %r170, %r171;
	abs.s32 	%r173, %r172;
	max.s32 	%r174, %r168, %r173;
	add.s32 	%r175, %r268, 1536;
	mul.wide.u32 	%rd63, %r175, 4;
	add.s64 	%rd64, %rd2, %rd63;
	ld.global.nc.u32 	%r176, [%rd64];
	add.s64 	%rd65, %rd1, %rd63;
	ld.global.nc.u32 	%r177, [%rd65];
	sub.s32 	%r178, %r176, %r177;
	abs.s32 	%r179, %r178;
	max.s32 	%r180, %r174, %r179;
	add.s32 	%r181, %r268, 2048;
	mul.wide.u32 	%rd66, %r181, 4;
	add.s64 	%rd67, %rd2, %rd66;
	ld.global.nc.u32 	%r182, [%rd67];
	add.s64 	%rd68, %rd1, %rd66;
	ld.global.nc.u32 	%r183, [%rd68];
	sub.s32 	%r184, %r182, %r183;
	abs.s32 	%r185, %r184;
	max.s32 	%r186, %r180, %r185;
	add.s32 	%r187, %r268, 2560;
	mul.wide.u32 	%rd69, %r187, 4;
	add.s64 	%rd70, %rd2, %rd69;
	ld.global.nc.u32 	%r188, [%rd70];
	add.s64 	%rd71, %rd1, %rd69;
	ld.global.nc.u32 	%r189, [%rd71];
	sub.s32 	%r190, %r188, %r189;
	abs.s32 	%r191, %r190;
	max.s32 	%r192, %r186, %r191;
	add.s32 	%r193, %r268, 3072;
	mul.wide.u32 	%rd72, %r193, 4;
	add.s64 	%rd73, %rd2, %rd72;
	ld.global.nc.u32 	%r194, [%rd73];
	add.s64 	%rd74, %rd1, %rd72;
	ld.global.nc.u32 	%r195, [%rd74];
	sub.s32 	%r196, %r194, %r195;
	abs.s32 	%r197, %r196;
	max.s32 	%r198, %r192, %r197;
	add.s32 	%r199, %r268, 3584;
	mul.wide.u32 	%rd75, %r199, 4;
	add.s64 	%rd76, %rd2, %rd75;
	ld.global.nc.u32 	%r200, [%rd76];
	add.s64 	%rd77, %rd1, %rd75;
	ld.global.nc.u32 	%r201, [%rd77];
	sub.s32 	%r202, %r200, %r201;
	abs.s32 	%r203, %r202;
	max.s32 	%r275, %r198, %r203;
	add.s32 	%r268, %r268, 4096;
$L__BB1_8:
	setp.eq.s32 	%p6, %r22, 0;
	@%p6 bra 	$L__BB1_14;
	and.b32  	%r28, %r8, 3;
	setp.lt.u32 	%p7, %r22, 4;
	@%p7 bra 	$L__BB1_11;
	mul.wide.u32 	%rd78, %r268, 4;
	add.s64 	%rd79, %rd2, %rd78;
	ld.global.nc.u32 	%r205, [%rd79];
	add.s64 	%rd80, %rd1, %rd78;
	ld.global.nc.u32 	%r206, [%rd80];
	sub.s32 	%r207, %r205, %r206;
	abs.s32 	%r208, %r207;
	max.s32 	%r209, %r275, %r208;
	add.s32 	%r210, %r268, 512;
	mul.wide.u32 	%rd81, %r210, 4;
	add.s64 	%rd82, %rd2, %rd81;
	ld.global.nc.u32 	%r211, [%rd82];
	add.s64 	%rd83, %rd1, %rd81;
	ld.global.nc.u32 	%r212, [%rd83];
	sub.s32 	%r213, %r211, %r212;
	abs.s32 	%r214, %r213;
	max.s32 	%r215, %r209, %r214;
	add.s32 	%r216, %r268, 1024;
	mul.wide.u32 	%rd84, %r216, 4;
	add.s64 	%rd85, %rd2, %rd84;
	ld.global.nc.u32 	%r217, [%rd85];
	add.s64 	%rd86, %rd1, %rd84;
	ld.global.nc.u32 	%r218, [%rd86];
	sub.s32 	%r219, %r217, %r218;
	abs.s32 	%r220, %r219;
	max.s32 	%r221, %r215, %r220;
	add.s32 	%r222, %r268, 1536;
	mul.wide.u32 	%rd87, %r222, 4;
	add.s64 	%rd88, %rd2, %rd87;
	ld.global.nc.u32 	%r223, [%rd88];
	add.s64 	%rd89, %rd1, %rd87;
	ld.global.nc.u32 	%r224, [%rd89];
	sub.s32 	%r225, %r223, %r224;
	abs.s32 	%r226, %r225;
	max.s32 	%r275, %r221, %r226;
	add.s32 	%r268, %r268, 2048;
$L__BB1_11:
	setp.eq.s32 	%p8, %r28, 0;
	@%p8 bra 	$L__BB1_14;
	neg.s32 	%r272, %r28;
$L__BB1_13:
	.pragma "nounroll";
	mul.wide.u32 	%rd90, %r268, 4;
	add.s64 	%rd91, %rd2, %rd90;
	ld.global.nc.u32 	%r227, [%rd91];
	add.s64 	%rd92, %rd1, %rd90;
	ld.global.nc.u32 	%r228, [%rd92];
	sub.s32 	%r229, %r227, %r228;
	abs.s32 	%r230, %r229;
	max.s32 	%r275, %r275, %r230;
	add.s32 	%r268, %r268, 512;
	add.s32 	%r272, %r272, 1;
	setp.ne.s32 	%p9, %r272, 0;
	@%p9 bra 	$L__BB1_13;
$L__BB1_14:
	add.s32 	%r231, %r2, %r1;
	mad.lo.s32 	%r42, %r4, %r3, %r231;
	setp.ge.u32 	%p10, %r42, %r48;
	@%p10 bra 	$L__BB1_16;
	mul.wide.u32 	%rd93, %r42, 4;
	add.s64 	%rd94, %rd2, %rd93;
	ld.global.nc.u32 	%r232, [%rd94];
	add.s64 	%rd95, %rd1, %rd93;
	ld.global.nc.u32 	%r233, [%rd95];
	sub.s32 	%r234, %r232, %r233;
	abs.s32 	%r235, %r234;
	max.s32 	%r275, %r275, %r235;
$L__BB1_16:
	shfl.sync.down.b32	%r236|%p11, %r275, 16, 31, -1;
	max.s32 	%r237, %r275, %r236;
	shfl.sync.down.b32	%r238|%p12, %r237, 8, 31, 65535;
	max.s32 	%r239, %r237, %r238;
	shfl.sync.down.b32	%r240|%p13, %r239, 4, 31, 255;
	max.s32 	%r241, %r239, %r240;
	shfl.sync.down.b32	%r242|%p14, %r241, 2, 31, 15;
	max.s32 	%r243, %r241, %r242;
	shfl.sync.down.b32	%r244|%p15, %r243, 1, 31, 3;
	max.s32 	%r45, %r243, %r244;
	and.b32  	%r46, %r1, 31;
	setp.ne.s32 	%p16, %r46, 0;
	@%p16 bra 	$L__BB1_18;
	shr.u32 	%r245, %r1, 3;
	mov.u32 	%r246, warp_partial_sum;
	add.s32 	%r247, %r246, %r245;
	st.shared.u32 	[%r247], %r45;
$L__BB1_18:
	bar.sync 	0;
	setp.gt.u32 	%p17, %r1, 31;
	@%p17 bra 	$L__BB1_21;
	setp.ne.s32 	%p18, %r46, 0;
	shl.b32 	%r248, %r46, 2;
	mov.u32 	%r249, warp_partial_sum;
	add.s32 	%r250, %r249, %r248;
	ld.shared.u32 	%r251, [%r250];
	shfl.sync.down.b32	%r252|%p19, %r251, 8, 31, 65535;
	max.s32 	%r253, %r251, %r252;
	shfl.sync.down.b32	%r254|%p20, %r253, 4, 31, 255;
	max.s32 	%r255, %r253, %r254;
	shfl.sync.down.b32	%r256|%p21, %r255, 2, 31, 15;
	max.s32 	%r257, %r255, %r256;
	shfl.sync.down.b32	%r258|%p22, %r257, 1, 31, 3;
	max.s32 	%r47, %r257, %r258;
	@%p18 bra 	$L__BB1_21;
	cvta.to.global.u64 	%rd96, %rd3;
	atom.global.max.s32 	%r259, [%rd96], %r47;
$L__BB1_21:
	ret;

}


// ===== COMPILED SASS (sm_100) =====

	.target	sm_100

	.elftype	@"ET_EXEC"


//--------------------- .note.nv.tkinfo           --------------------------
	.section	.note.nv.tkinfo,"",@"SHT_NOTE"
	.sectionflags	@"SHF_NOTE_NV_TKINFO"
	.tkinfo
        /*0018*/ 	.word	0x00000002
        /*0030*/ 	.string	""
        /*0030*/ 	.string	"ptxas"
        /*0030*/ 	.string	"Cuda compilation tools, release 13.0, V13.0.88"
        /*0030*/ 	.string	"Build cuda_13.0.r13.0/compiler.36424714_0"
        /*0030*/ 	.string	"-arch sm_100 -m 64 "



//--------------------- .note.nv.cuinfo           --------------------------
	.section	.note.nv.cuinfo,"",@"SHT_NOTE"
	.sectionflags	@"SHF_NOTE_NV_CUINFO"
        /*0018*/ 	.short	0x0002
        /*001a*/ 	.short	0x0064
        /*001c*/ 	.short	0x0082
	.zero		2


//--------------------- .nv.info                  --------------------------
	.section	.nv.info,"",@"SHT_CUDA_INFO"
	.align	4


	//----- nvinfo : EIATTR_REGCOUNT
	.align		4
        /*0000*/ 	.byte	0x04, 0x2f
        /*0002*/ 	.short	(.L_1 - .L_0)
	.align		4
.L_0:
        /*0004*/ 	.word	index@(_Z17blockStrideKernelILj8EEvjPKiS1_Pi)
        /*0008*/ 	.word	0x00000022


	//----- nvinfo : EIATTR_FRAME_SIZE
	.align		4
.L_1:
        /*000c*/ 	.byte	0x04, 0x11
        /*000e*/ 	.short	(.L_3 - .L_2)
	.align		4
.L_2:
        /*0010*/ 	.word	index@(_Z17blockStrideKernelILj8EEvjPKiS1_Pi)
        /*0014*/ 	.word	0x00000000


	//----- nvinfo : EIATTR_REGCOUNT
	.align		4
.L_3:
        /*0018*/ 	.byte	0x04, 0x2f
        /*001a*/ 	.short	(.L_5 - .L_4)
	.align		4
.L_4:
        /*001c*/ 	.word	index@(_Z17blockStrideKernelILj9EEvjPKiS1_Pi)
        /*0020*/ 	.word	0x00000022


	//----- nvinfo : EIATTR_FRAME_SIZE
	.align		4
.L_5:
        /*0024*/ 	.byte	0x04, 0x11
        /*0026*/ 	.short	(.L_7 - .L_6)
	.align		4
.L_6:
        /*0028*/ 	.word	index@(_Z17blockStrideKernelILj9EEvjPKiS1_Pi)
        /*002c*/ 	.word	0x00000000


	//----- nvinfo : EIATTR_MIN_STACK_SIZE
	.align		4
.L_7:
        /*0030*/ 	.byte	0x04, 0x12
        /*0032*/ 	.short	(.L_9 - .L_8)
	.align		4
.L_8:
        /*0034*/ 	.word	index@(_Z17blockStrideKernelILj9EEvjPKiS1_Pi)
        /*0038*/ 	.word	0x00000000


	//----- nvinfo : EIATTR_MIN_STACK_SIZE
	.align		4
.L_9:
        /*003c*/ 	.byte	0x04, 0x12
        /*003e*/ 	.short	(.L_11 - .L_10)
	.align		4
.L_10:
        /*0040*/ 	.word	index@(_Z17blockStrideKernelILj8EEvjPKiS1_Pi)
        /*0044*/ 	.word	0x00000000
.L_11:


//--------------------- .nv.compat                --------------------------
	.section	.nv.compat,"",@"SHT_CUDA_COMPAT_INFO"
	.align	4
        /*0000*/ 	.byte	0x02, 0x09, 0x00, 0x00, 0x02, 0x02, 0x01, 0x00, 0x02, 0x05, 0x05, 0x00, 0x03, 0x07, 0x01, 0x01
        /*0010*/ 	.byte	0x02, 0x03, 0x00, 0x00, 0x02, 0x06, 0x01, 0x00, 0x04, 0x0b, 0x08, 0x00, 0x09, 0x00, 0x00, 0x00
        /*0020*/ 	.byte	0x00, 0x00, 0x00, 0x00


//--------------------- .nv.info._Z17blockStrideKernelILj9EEvjPKiS1_Pi --------------------------
	.section	.nv.info._Z17blockStrideKernelILj9EEvjPKiS1_Pi,"",@"SHT_CUDA_INFO"
	.sectionflags	@""
	.align	4


	//----- nvinfo : EIATTR_CUDA_API_VERSION
	.align		4
        /*0000*/ 	.byte	0x04, 0x37
        /*0002*/ 	.short	(.L_13 - .L_12)
.L_12:
        /*0004*/ 	.word	0x00000082


	//----- nvinfo : EIATTR_KPARAM_INFO
	.align		4
.L_13:
        /*0008*/ 	.byte	0x04, 0x17
        /*000a*/ 	.short	(.L_15 - .L_14)
.L_14:
        /*000c*/ 	.word	0x00000000
        /*0010*/ 	.short	0x0003
        /*0012*/ 	.short	0x0018
        /*0014*/ 	.byte	0x00, 0xf5, 0x21, 0x00


	//----- nvinfo : EIATTR_KPARAM_INFO
	.align		4
.L_15:
        /*0018*/ 	.byte	0x04, 0x17
        /*001a*/ 	.short	(.L_17 - .L_16)
.L_16:
        /*001c*/ 	.word	0x00000000
        /*0020*/ 	.short	0x0002
        /*0022*/ 	.short	0x0010
        /*0024*/ 	.byte	0x00, 0xf5, 0x21, 0x00


	//----- nvinfo : EIATTR_KPARAM_INFO
	.align		4
.L_17:
        /*0028*/ 	.byte	0x04, 0x17
        /*002a*/ 	.short	(.L_19 - .L_18)
.L_18:
        /*002c*/ 	.word	0x00000000
        /*0030*/ 	.short	0x0001
        /*0032*/ 	.short	0x0008
        /*0034*/ 	.byte	0x00, 0xf5, 0x21, 0x00


	//----- nvinfo : EIATTR_KPARAM_INFO
	.align		4
.L_19:
        /*0038*/ 	.byte	0x04, 0x17
        /*003a*/ 	.short	(.L_21 - .L_20)
.L_20:
        /*003c*/ 	.word	0x00000000
        /*0040*/ 	.short	0x0000
        /*0042*/ 	.short	0x0000
        /*0044*/ 	.byte	0x00, 0xf0, 0x11, 0x00


	//----- nvinfo : EIATTR_SPARSE_MMA_MASK
	.align		4
.L_21:
        /*0048*/ 	.byte	0x03, 0x50
        /*004a*/ 	.short	0x0000


	//----- nvinfo : EIATTR_MAXREG_COUNT
	.align		4
        /*004c*/ 	.byte	0x03, 0x1b
        /*004e*/ 	.short	0x00ff


	//----- nvinfo : EIATTR_NUM_BARRIERS
	.align		4
        /*0050*/ 	.byte	0x02, 0x4c
        /*0052*/ 	.byte	0x01
	.zero		1


	//----- nvinfo : EIATTR_MERCURY_ISA_VERSION
	.align		4
        /*0054*/ 	.byte	0x03, 0x5f
        /*0056*/ 	.short	0x0101


	//----- nvinfo : EIATTR_INT_WARP_WIDE_INSTR_OFFSETS
	.align		4
        /*0058*/ 	.byte	0x04, 0x31
        /*005a*/ 	.short	(.L_23 - .L_22)


	//   ....[0]....
.L_22:
        /*005c*/ 	.word	0x000016b0


	//   ....[1]....
        /*0060*/ 	.word	0x000016d0


	//----- nvinfo : EIATTR_COOP_GROUP_MASK_REGIDS
	.align		4
.L_23:
        /*0064*/ 	.byte	0x04, 0x29
        /*0066*/ 	.short	(.L_25 - .L_24)


	//   ....[0]....
.L_24:
        /*0068*/ 	.word	0xffffffff


	//   ....[1]....
        /*006c*/ 	.word	0x05000008


	//   ....[2]....
        /*0070*/ 	.word	0x0500000a


	//   ....[3]....
        /*0074*/ 	.word	0x0500000c


	//   ....[4]....
        /*0078*/ 	.word	0x0500000d


	//   ....[5]....
        /*007c*/ 	.word	0x05000008


	//   ....[6]....
        /*0080*/ 	.word	0x0500000a


	//   ....[7]....
        /*0084*/ 	.word	0x0500000c


	//   ....[8]....
        /*0088*/ 	.word	0x0500000d


	//----- nvinfo : EIATTR_COOP_GROUP_INSTR_OFFSETS
	.align		4
.L_25:
        /*008c*/ 	.byte	0x04, 0x28
        /*008e*/ 	.short	(.L_27 - .L_26)


	//   ....[0]....
.L_26:
        /*0090*/ 	.word	0x00001480


	//   ....[1]....
        /*0094*/ 	.word	0x000014a0


	//   ....[2]....
        /*0098*/ 	.word	0x000014c0


	//   ....[3]....
        /*009c*/ 	.word	0x000014f0


	//   ....[4]....
        /*00a0*/ 	.word	0x00001520


	//   ....[5]....
        /*00a4*/ 	.word	0x00001600


	//   ....[6]....
        /*00a8*/ 	.word	0x00001620


	//   ....[7]....
        /*00ac*/ 	.word	0x00001640


	//   ....[8]....
        /*00b0*/ 	.word	0x00001660


	//----- nvinfo : EIATTR_VRC_CTA_INIT_COUNT
	.align		4
.L_27:
        /*00b4*/ 	.byte	0x02, 0x4a
	.zero		1
	.zero		1


	//----- nvinfo : EIATTR_EXIT_INSTR_OFFSETS
	.align		4
        /*00b8*/ 	.byte	0x04, 0x1c
        /*00ba*/ 	.short	(.L_29 - .L_28)


	//   ....[0]....
.L_28:
        /*00bc*/ 	.word	0x00001590


	//   ....[1]....
        /*00c0*/ 	.word	0x00001670


	//   ....[2]....
        /*00c4*/ 	.word	0x00001710


	//----- nvinfo : EIATTR_CRS_STACK_SIZE
	.align		4
.L_29:
        /*00c8*/ 	.byte	0x04, 0x1e
        /*00ca*/ 	.short	(.L_31 - .L_30)
.L_30:
        /*00cc*/ 	.word	0x00000000


	//----- nvinfo : EIATTR_CBANK_PARAM_SIZE
	.align		4
.L_31:
        /*00d0*/ 	.byte	0x03, 0x19
        /*00d2*/ 	.short	0x0020


	//----- nvinfo : EIATTR_PARAM_CBANK
	.align		4
        /*00d4*/ 	.byte	0x04, 0x0a
        /*00d6*/ 	.short	(.L_33 - .L_32)
	.align		4
.L_32:
        /*00d8*/ 	.word	index@(.nv.constant0._Z17blockStrideKernelILj9EEvjPKiS1_Pi)
        /*00dc*/ 	.short	0x0380
        /*00de*/ 	.short	0x0020


	//----- nvinfo : EIATTR_SW_WAR
	.align		4
.L_33:
        /*00e0*/ 	.byte	0x04, 0x36
        /*00e2*/ 	.short	(.L_35 - .L_34)
.L_34:
        /*00e4*/ 	.word	0x00000008
.L_35:


//--------------------- .nv.info._Z17blockStrideKernelILj8EEvjPKiS1_Pi --------------------------
	.section	.nv.info._Z17blockStrideKernelILj8EEvjPKiS1_Pi,"",@"SHT_CUDA_INFO"
	.sectionflags	@""
	.align	4


	//----- nvinfo : EIATTR_CUDA_API_VERSION
	.align		4
        /*0000*/ 	.byte	0x04, 0x37
        /*0002*/ 	.short	(.L_37 - .L_36)
.L_36:
        /*0004*/ 	.word	0x00000082


	//----- nvinfo : EIATTR_KPARAM_INFO
	.align		4
.L_37:
        /*0008*/ 	.byte	0x04, 0x17
        /*000a*/ 	.short	(.L_39 - .L_38)
.L_38:
        /*000c*/ 	.word	0x00000000
        /*0010*/ 	.short	0x0003
        /*0012*/ 	.short	0x0018
        /*0014*/ 	.byte	0x00, 0xf5, 0x21, 0x00


	//----- nvinfo : EIATTR_KPARAM_INFO
	.align		4
.L_39:
        /*0018*/ 	.byte	0x04, 0x17
        /*001a*/ 	.short	(.L_41 - .L_40)
.L_40:
        /*001c*/ 	.word	0x00000000
        /*0020*/ 	.short	0x0002
        /*0022*/ 	.short	0x0010
        /*0024*/ 	.byte	0x00, 0xf5, 0x21, 0x00


	//----- nvinfo : EIATTR_KPARAM_INFO
	.align		4
.L_41:
        /*0028*/ 	.byte	0x04, 0x17
        /*002a*/ 	.short	(.L_43 - .L_42)
.L_42:
        /*002c*/ 	.word	0x00000000
        /*0030*/ 	.short	0x0001
        /*0032*/ 	.short	0x0008
        /*0034*/ 	.byte	0x00, 0xf5, 0x21, 0x00


	//----- nvinfo : EIATTR_KPARAM_INFO
	.align		4
.L_43:
        /*0038*/ 	.byte	0x04, 0x17
        /*003a*/ 	.short	(.L_45 - .L_44)
.L_44:
        /*003c*/ 	.word	0x00000000
        /*0040*/ 	.short	0x0000
        /*0042*/ 	.short	0x0000
        /*0044*/ 	.byte	0x00, 0xf0, 0x11, 0x00


	//----- nvinfo : EIATTR_SPARSE_MMA_MASK
	.align		4
.L_45:
        /*0048*/ 	.byte	0x03, 0x50
        /*004a*/ 	.short	0x0000


	//----- nvinfo : EIATTR_MAXREG_COUNT
	.align		4
        /*004c*/ 	.byte	0x03, 0x1b
        /*004e*/ 	.short	0x00ff


	//----- nvinfo : EIATTR_NUM_BARRIERS
	.align		4
        /*0050*/ 	.byte	0x02, 0x4c
        /*0052*/ 	.byte	0x01
	.zero		1


	//----- nvinfo : EIATTR_MERCURY_ISA_VERSION
	.align		4
        /*0054*/ 	.byte	0x03, 0x5f
        /*0056*/ 	.short	0x0101


	//----- nvinfo : EIATTR_INT_WARP_WIDE_INSTR_OFFSETS
	.align		4
        /*0058*/ 	.byte	0x04, 0x31
        /*005a*/ 	.short	(.L_47 - .L_46)


	//   ....[0]....
.L_46:
        /*005c*/ 	.word	0x00001690


	//   ....[1]....
        /*0060*/ 	.word	0x000016b0


	//----- nvinfo : EIATTR_COOP_GROUP_MASK_REGIDS
	.align		4
.L_47:
        /*0064*/ 	.byte	0x04, 0x29
        /*0066*/ 	.short	(.L_49 - .L_48)


	//   ....[0]....
.L_48:
        /*0068*/ 	.word	0xffffffff


	//   ....[1]....
        /*006c*/ 	.word	0x05000008


	//   ....[2]....
        /*0070*/ 	.word	0x0500000d


	//   ....[3]....
        /*0074*/ 	.word	0x0500000a


	//   ....[4]....
        /*0078*/ 	.word	0x0500000f


	//   ....[5]....
        /*007c*/ 	.word	0x0500000d


	//   ....[6]....
        /*0080*/ 	.word	0x0500000a


	//   ....[7]....
        /*0084*/ 	.word	0x0500000f


	//----- nvinfo : EIATTR_COOP_GROUP_INSTR_OFFSETS
	.align		4
.L_49:
        /*0088*/ 	.byte	0x04, 0x28
        /*008a*/ 	.short	(.L_51 - .L_50)


	//   ....[0]....
.L_50:
        /*008c*/ 	.word	0x00001480


	//   ....[1]....
        /*0090*/ 	.word	0x000014a0


	//   ....[2]....
        /*0094*/ 	.word	0x000014c0


	//   ....[3]....
        /*0098*/ 	.word	0x000014f0


	//   ....[4]....
        /*009c*/ 	.word	0x00001520


	//   ....[5]....
        /*00a0*/ 	.word	0x00001600


	//   ....[6]....
        /*00a4*/ 	.word	0x00001620


	//   ....[7]....
        /*00a8*/ 	.word	0x00001640


	//----- nvinfo : EIATTR_VRC_CTA_INIT_COUNT
	.align		4
.L_51:
        /*00ac*/ 	.byte	0x02, 0x4a
	.zero		1
	.zero		1


	//----- nvinfo : EIATTR_EXIT_INSTR_OFFSETS
	.align		4
        /*00b0*/ 	.byte	0x04, 0x1c
        /*00b2*/ 	.short	(.L_53 - .L_52)


	//   ....[0]....
.L_52:
        /*00b4*/ 	.word	0x00001590


	//   ....[1]....
        /*00b8*/ 	.word	0x00001650


	//   ....[2]....
        /*00bc*/ 	.word	0x000016f0


	//----- nvinfo : EIATTR_CRS_STACK_SIZE
	.align		4
.L_53:
        /*00c0*/ 	.byte	0x04, 0x1e
        /*00c2*/ 	.short	(.L_55 - .L_54)
.L_54:
        /*00c4*/ 	.word	0x00000000


	//----- nvinfo : EIATTR_CBANK_PARAM_SIZE
	.align		4
.L_55:
        /*00c8*/ 	.byte	0x03, 0x19
        /*00ca*/ 	.short	0x0020


	//----- nvinfo : EIATTR_PARAM_CBANK
	.align		4
        /*00cc*/ 	.byte	0x04, 0x0a
        /*00ce*/ 	.short	(.L_57 - .L_56)
	.align		4
.L_56:
        /*00d0*/ 	.word	index@(.nv.constant0._Z17blockStrideKernelILj8EEvjPKiS1_Pi)
        /*00d4*/ 	.short	0x0380
        /*00d6*/ 	.short	0x0020


	//----- nvinfo : EIATTR_SW_WAR
	.align		4
.L_57:
        /*00d8*/ 	.byte	0x04, 0x36
        /*00da*/ 	.short	(.L_59 - .L_58)
.L_58:
        /*00dc*/ 	.word	0x00000008
.L_59:


//--------------------- .nv.callgraph             --------------------------
	.section	.nv.callgraph,"",@"SHT_CUDA_CALLGRAPH"
	.align	4
	.sectionentsize	8
	.align		4
        /*0000*/ 	.word	0x00000000
	.align		4
        /*0004*/ 	.word	0xffffffff
	.align		4
        /*0008*/ 	.word	0x00000000
	.align		4
        /*000c*/ 	.word	0xfffffffe
	.align		4
        /*0010*/ 	.word	0x00000000
	.align		4
        /*0014*/ 	.word	0xfffffffd
	.align		4
        /*0018*/ 	.word	0x00000000
	.align		4
        /*001c*/ 	.word	0xfffffffc


//--------------------- .text._Z17blockStrideKernelILj9EEvjPKiS1_Pi --------------------------
	.section	.text._Z17blockStrideKernelILj9EEvjPKiS1_Pi,"ax",@progbits
	.align	128
        .global         _Z17blockStrideKernelILj9EEvjPKiS1_Pi
        .type           _Z17blockStrideKernelILj9EEvjPKiS1_Pi,@function
        .size           _Z17blockStrideKernelILj9EEvjPKiS1_Pi,(.L_x_24 - _Z17blockStrideKernelILj9EEvjPKiS1_Pi)
        .other          _Z17blockStrideKernelILj9EEvjPKiS1_Pi,@"STO_CUDA_ENTRY STV_DEFAULT"
_Z17blockStrideKernelILj9EEvjPKiS1_Pi:
.text._Z17blockStrideKernelILj9EEvjPKiS1_Pi:
[----:B------:R-:W-:Y:S08]  /*0000*/  LDC R1, c[0x0][0x37c] ;  /* 0x0000df00ff017b82 */ /* 0x000ff00000000800 */
[----:B------:R-:W0:Y:S01]  /*0010*/  LDC R0, c[0x0][0x370] ;  /* 0x0000dc00ff007b82 */ /* 0x000e220000000800 */
[----:B------:R-:W1:Y:S01]  /*0020*/  LDCU UR5, c[0x0][0x380] ;  /* 0x00007000ff0577ac */ /* 0x000e620008000800 */
[----:B------:R-:W-:Y:S01]  /*0030*/  BSSY.RECONVERGENT B0, `(.L_x_0) ;  /* 0x0000133000007945 */ /* 0x000fe20003800200 */
[----:B------:R-:W-:Y:S01]  /*0040*/  IMAD.MOV.U32 R18, RZ, RZ, RZ ;  /* 0x000000ffff127224 */ /* 0x000fe200078e00ff */
[----:B------:R-:W2:Y:S01]  /*0050*/  LDCU.64 UR6, c[0x0][0x358] ;  /* 0x00006b00ff0677ac */ /* 0x000ea20008000a00 */
[----:B-1----:R-:W-:Y:S01]  /*0060*/  USHF.R.U32.HI UR4, URZ, 0x9, UR5 ;  /* 0x00000009ff047899 */ /* 0x002fe20008011605 */
[----:B0-----:R-:W0:Y:S01]  /*0070*/  I2F.U32.RP R4, R0 ;  /* 0x0000000000047306 */ /* 0x001e220000209000 */
[----:B------:R-:W-:-:S07]  /*0080*/  ISETP.NE.U32.AND P2, PT, R0, RZ, PT ;  /* 0x000000ff0000720c */ /* 0x000fce0003f45070 */
[----:B0-----:R-:W0:Y:S02]  /*0090*/  MUFU.RCP R4, R4 ;  /* 0x0000000400047308 */ /* 0x001e240000001000 */
[----:B0-----:R-:W-:-:S06]  /*00a0*/  VIADD R2, R4, 0xffffffe ;  /* 0x0ffffffe04027836 */ /* 0x001fcc0000000000 */
[----:B------:R0:W1:Y:S02]  /*00b0*/  F2I.FTZ.U32.TRUNC.NTZ R3, R2 ;  /* 0x0000000200037305 */ /* 0x000064000021f000 */
[----:B0-----:R-:W-:Y:S02]  /*00c0*/  HFMA2 R2, -RZ, RZ, 0, 0 ;  /* 0x00000000ff027431 */ /* 0x001fe400000001ff */
[----:B-1----:R-:W-:-:S04]  /*00d0*/  IMAD.MOV R5, RZ, RZ, -R3 ;  /* 0x000000ffff057224 */ /* 0x002fc800078e0a03 */
[----:B------:R-:W-:-:S04]  /*00e0*/  IMAD R5, R5, R0, RZ ;  /* 0x0000000005057224 */ /* 0x000fc800078e02ff */
[----:B------:R-:W-:Y:S02]  /*00f0*/  IMAD.HI.U32 R3, R3, R5, R2 ;  /* 0x0000000503037227 */ /* 0x000fe400078e0002 */
[----:B------:R-:W0:Y:S04]  /*0100*/  S2R R2, SR_CTAID.X ;  /* 0x0000000000027919 */ /* 0x000e280000002500 */
[----:B------:R-:W-:Y:S02]  /*0110*/  IMAD.HI.U32 R5, R3, UR4, RZ ;  /* 0x0000000403057c27 */ /* 0x000fe4000f8e00ff */
[----:B------:R-:W1:Y:S02]  /*0120*/  S2R R3, SR_TID.X ;  /* 0x0000000000037919 */ /* 0x000e640000002100 */
[----:B------:R-:W-:-:S04]  /*0130*/  IMAD.MOV R7, RZ, RZ, -R5 ;  /* 0x000000ffff077224 */ /* 0x000fc800078e0a05 */
[----:B------:R-:W-:-:S05]  /*0140*/  IMAD R7, R0, R7, UR4 ;  /* 0x0000000400077e24 */ /* 0x000fca000f8e0207 */
[----:B------:R-:W-:-:S13]  /*0150*/  ISETP.GE.U32.AND P0, PT, R7, R0, PT ;  /* 0x000000000700720c */ /* 0x000fda0003f06070 */
[----:B------:R-:W-:Y:S01]  /*0160*/  @P0 IMAD.IADD R7, R7, 0x1, -R0 ;  /* 0x0000000107070824 */ /* 0x000fe200078e0a00 */
[----:B------:R-:W-:-:S04]  /*0170*/  @P0 IADD3 R5, PT, PT, R5, 0x1, RZ ;  /* 0x0000000105050810 */ /* 0x000fc80007ffe0ff */
[----:B------:R-:W-:-:S13]  /*0180*/  ISETP.GE.U32.AND P1, PT, R7, R0, PT ;  /* 0x000000000700720c */ /* 0x000fda0003f26070 */
[----:B------:R-:W-:Y:S01]  /*0190*/  @P1 VIADD R5, R5, 0x1 ;  /* 0x0000000105051836 */ /* 0x000fe20000000000 */
[----:B------:R-:W-:-:S05]  /*01a0*/  @!P2 LOP3.LUT R5, RZ, R0, RZ, 0x33, !PT ;  /* 0x00000000ff05a212 */ /* 0x000fca00078e33ff */
[----:B------:R-:W-:-:S04]  /*01b0*/  IMAD.SHL.U32 R4, R5, 0x200, RZ ;  /* 0x0000020005047824 */ /* 0x000fc800078e00ff */
[----:B0-----:R-:W-:-:S05]  /*01c0*/  IMAD R6, R4, R2, RZ ;  /* 0x0000000204067224 */ /* 0x001fca00078e02ff */
[----:B-1----:R-:W-:-:S05]  /*01d0*/  IADD3 R8, PT, PT, R6, R3, RZ ;  /* 0x0000000306087210 */ /* 0x002fca0007ffe0ff */
[----:B------:R-:W-:-:S05]  /*01e0*/  IMAD.IADD R5, R4, 0x1, R8 ;  /* 0x0000000104057824 */ /* 0x000fca00078e0208 */
[----:B------:R-:W-:-:S13]  /*01f0*/  ISETP.GE.U32.AND P0, PT, R8, R5, PT ;  /* 0x000000050800720c */ /* 0x000fda0003f06070 */
[----:B--2---:R-:W-:Y:S05]  /*0200*/  @P0 BRA `(.L_x_1) ;  /* 0x0000001000540947 */ /* 0x004fea0003800000 */
[----:B------:R-:W-:Y:S01]  /*0210*/  LOP3.LUT R7, RZ, R6, RZ, 0x33, !PT ;  /* 0x00000006ff077212 */ /* 0x000fe200078e33ff */
[----:B------:R-:W-:Y:S01]  /*0220*/  BSSY.RECONVERGENT B1, `(.L_x_2) ;  /* 0x0000095000017945 */ /* 0x000fe20003800200 */
[----:B------:R-:W-:Y:S02]  /*0230*/  VIADDMNMX.U32 R6, R8, 0x200, R5, !PT ;  /* 0x0000020008067846 */ /* 0x000fe40007800005 */
[----:B------:R-:W-:Y:S02]  /*0240*/  MOV R18, RZ ;  /* 0x000000ff00127202 */ /* 0x000fe40000000f00 */
[----:B------:R-:W-:-:S04]  /*0250*/  IADD3 R7, PT, PT, -R3, R6, R7 ;  /* 0x0000000603077210 */ /* 0x000fc80007ffe107 */
[C---:B------:R-:W-:Y:S02]  /*0260*/  ISETP.GE.U32.AND P0, PT, R7.reuse, 0x1e00, PT ;  /* 0x00001e000700780c */ /* 0x040fe40003f06070 */
[----:B------:R-:W-:-:S04]  /*0270*/  LEA.HI R7, R7, 0x1, RZ, 0x17 ;  /* 0x0000000107077811 */ /* 0x000fc800078fb8ff */
[----:B------:R-:W-:-:S07]  /*0280*/  LOP3.LUT R6, R7, 0xf, RZ, 0xc0, !PT ;  /* 0x0000000f07067812 */ /* 0x000fce00078ec0ff */
[----:B------:R-:W-:Y:S05]  /*0290*/  @!P0 BRA `(.L_x_3) ;  /* 0x0000000800348947 */ /* 0x000fea0003800000 */
[----:B------:R-:W-:Y:S01]  /*02a0*/  LOP3.LUT R5, R7, 0xfffff0, RZ, 0xc0, !PT ;  /* 0x00fffff007057812 */ /* 0x000fe200078ec0ff */
[----:B------:R-:W-:Y:S01]  /*02b0*/  BSSY.RECONVERGENT B2, `(.L_x_4) ;  /* 0x000008a000027945 */ /* 0x000fe20003800200 */
[----:B------:R-:W-:Y:S02]  /*02c0*/  VIADD R8, R8, 0x1000 ;  /* 0x0000100008087836 */ /* 0x000fe40000000000 */
[----:B------:R-:W-:Y:S01]  /*02d0*/  IMAD.MOV.U32 R18, RZ, RZ, RZ ;  /* 0x000000ffff127224 */ /* 0x000fe200078e00ff */
[----:B------:R-:W-:-:S07]  /*02e0*/  IADD3 R5, PT, PT, -R5, RZ, RZ ;  /* 0x000000ff05057210 */ /* 0x000fce0007ffe1ff */
.L_x_5:
[----:B------:R-:W0:Y:S01]  /*02f0*/  LDC.64 R14, c[0x0][0x388] ;  /* 0x0000e200ff0e7b82 */ /* 0x000e220000000a00 */
[C---:B------:R-:W-:Y:S02]  /*0300*/  VIADD R17, R8.reuse, 0xfffff000 ;  /* 0xfffff00008117836 */ /* 0x040fe40000000000 */
[----:B------:R-:W-:-:S05]  /*0310*/  VIADD R13, R8, 0xfffff200 ;  /* 0xfffff200080d7836 */ /* 0x000fca0000000000 */
[----:B------:R-:W1:Y:S01]  /*0320*/  LDC.64 R10, c[0x0][0x390] ;  /* 0x0000e400ff0a7b82 */ /* 0x000e620000000a00 */
[----:B------:R-:W-:Y:S01]  /*0330*/  IADD3 R19, PT, PT, R8, -0xc00, RZ ;  /* 0xfffff40008137810 */ /* 0x000fe20007ffe0ff */
[----:B0-----:R-:W-:-:S04]  /*0340*/  IMAD.WIDE.U32 R20, R17, 0x4, R14 ;  /* 0x0000000411147825 */ /* 0x001fc800078e000e */
[----:B------:R-:W-:Y:S02]  /*0350*/  IMAD.WIDE.U32 R22, R13, 0x4, R14 ;  /* 0x000000040d167825 */ /* 0x000fe400078e000e */
[----:B------:R-:W2:Y:S02]  /*0360*/  LDG.E.CONSTANT R20, desc[UR6][R20.64] ;  /* 0x0000000614147981 */ /* 0x000ea4000c1e9900 */
[--C-:B-1----:R-:W-:Y:S02]  /*0370*/  IMAD.WIDE.U32 R16, R17, 0x4, R10.reuse ;  /* 0x0000000411107825 */ /* 0x102fe400078e000a */
[----:B------:R0:W3:Y:S02]  /*0380*/  LDG.E.CONSTANT R27, desc[UR6][R22.64] ;  /* 0x00000006161b7981 */ /* 0x0000e4000c1e9900 */
[----:B------:R-:W-:Y:S02]  /*0390*/  IMAD.WIDE.U32 R12, R13, 0x4, R10 ;  /* 0x000000040d0c7825 */ /* 0x000fe400078e000a */
[----:B------:R-:W2:Y:S04]  /*03a0*/  LDG.E.CONSTANT R25, desc[UR6][R16.64] ;  /* 0x0000000610197981 */ /* 0x000ea8000c1e9900 */
[----:B------:R1:W3:Y:S01]  /*03b0*/  LDG.E.CONSTANT R24, desc[UR6][R12.64] ;  /* 0x000000060c187981 */ /* 0x0002e2000c1e9900 */
[----:B------:R-:W-:-:S02]  /*03c0*/  VIADD R28, R8, 0xfffff600 ;  /* 0xfffff600081c7836 */ /* 0x000fc40000000000 */
[----:B------:R-:W-:Y:S02]  /*03d0*/  VIADD R9, R8, 0xfffff800 ;  /* 0xfffff80008097836 */ /* 0x000fe40000000000 */
[----:B0-----:R-:W-:-:S04]  /*03e0*/  IMAD.WIDE.U32 R22, R28, 0x4, R14 ;  /* 0x000000041c167825 */ /* 0x001fc800078e000e */
[----:B-1----:R-:W-:-:S04]  /*03f0*/  IMAD.WIDE.U32 R12, R19, 0x4, R14 ;  /* 0x00000004130c7825 */ /* 0x002fc800078e000e */
[----:B------:R-:W-:Y:S01]  /*0400*/  IMAD.WIDE.U32 R16, R9, 0x4, R14 ;  /* 0x0000000409107825 */ /* 0x000fe200078e000e */
[----:B------:R0:W4:Y:S03]  /*0410*/  LDG.E.CONSTANT R26, desc[UR6][R12.64] ;  /* 0x000000060c1a7981 */ /* 0x000126000c1e9900 */
[--C-:B0-----:R-:W-:Y:S02]  /*0420*/  IMAD.WIDE.U32 R12, R19, 0x4, R10.reuse ;  /* 0x00000004130c7825 */ /* 0x101fe400078e000a */
[----:B------:R-:W5:Y:S04]  /*0430*/  LDG.E.CONSTANT R19, desc[UR6][R22.64] ;  /* 0x0000000616137981 */ /* 0x000f68000c1e9900 */
[----:B------:R0:W4:Y:S04]  /*0440*/  LDG.E.CONSTANT R21, desc[UR6][R12.64] ;  /* 0x000000060c157981 */ /* 0x000128000c1e9900 */
[----:B------:R1:W5:Y:S01]  /*0450*/  LDG.E.CONSTANT R23, desc[UR6][R16.64] ;  /* 0x0000000610177981 */ /* 0x000362000c1e9900 */
[----:B0-----:R-:W-:Y:S01]  /*0460*/  IMAD.WIDE.U32 R12, R9, 0x4, R10 ;  /* 0x00000004090c7825 */ /* 0x001fe200078e000a */
[----:B------:R-:W-:-:S03]  /*0470*/  IADD3 R9, PT, PT, R8, -0x600, RZ ;  /* 0xfffffa0008097810 */ /* 0x000fc60007ffe0ff */
[----:B-1----:R-:W-:-:S06]  /*0480*/  IMAD.WIDE.U32 R16, R28, 0x4, R10 ;  /* 0x000000041c107825 */ /* 0x002fcc00078e000a */
[----:B------:R-:W5:Y:S04]  /*0490*/  LDG.E.CONSTANT R17, desc[UR6][R16.64] ;  /* 0x0000000610117981 */ /* 0x000f68000c1e9900 */
[----:B------:R0:W5:Y:S02]  /*04a0*/  LDG.E.CONSTANT R16, desc[UR6][R12.64] ;  /* 0x000000060c107981 */ /* 0x000164000c1e9900 */
[----:B0-----:R-:W-:-:S05]  /*04b0*/  IMAD.WIDE.U32 R12, R9, 0x4, R14 ;  /* 0x00000004090c7825 */ /* 0x001fca00078e000e */
[----:B------:R0:W5:Y:S02]  /*04c0*/  LDG.E.CONSTANT R22, desc[UR6][R12.64] ;  /* 0x000000060c167981 */ /* 0x000164000c1e9900 */
[----:B0-----:R-:W-:-:S05]  /*04d0*/  IMAD.WIDE.U32 R12, R9, 0x4, R10 ;  /* 0x00000004090c7825 */ /* 0x001fca00078e000a */
[----:B------:R0:W5:Y:S01]  /*04e0*/  LDG.E.CONSTANT R9, desc[UR6][R12.64] ;  /* 0x000000060c097981 */ /* 0x000162000c1e9900 */
[----:B------:R-:W-:-:S04]  /*04f0*/  IMAD.WIDE.U32 R30, R8, 0x4, R14 ;  /* 0x00000004081e7825 */ /* 0x000fc800078e000e */
[----:B--2---:R-:W-:Y:S02]  /*0500*/  IMAD.IADD R20, R20, 0x1, -R25 ;  /* 0x0000000114147824 */ /* 0x004fe400078e0a19 */
[----:B---3--:R-:W-:Y:S01]  /*0510*/  IMAD.IADD R24, R27, 0x1, -R24 ;  /* 0x000000011b187824 */ /* 0x008fe200078e0a18 */
[----:B------:R-:W-:Y:S02]  /*0520*/  IADD3 R27, PT, PT, R8, -0x400, RZ ;  /* 0xfffffc00081b7810 */ /* 0x000fe40007ffe0ff */
[----:B------:R-:W-:Y:S02]  /*0530*/  IABS R25, R20 ;  /* 0x0000001400197213 */ /* 0x000fe40000000000 */
[----:B------:R-:W-:Y:S01]  /*0540*/  IABS R28, R24 ;  /* 0x00000018001c7213 */ /* 0x000fe20000000000 */
[----:B0-----:R-:W-:-:S03]  /*0550*/  IMAD.WIDE.U32 R12, R27, 0x4, R10 ;  /* 0x000000041b0c7825 */ /* 0x001fc600078e000a */
[----:B------:R-:W-:Y:S01]  /*0560*/  VIMNMX3 R28, R18, R25, R28, !PT ;  /* 0x00000019121c720f */ /* 0x000fe2000780011c */
[----:B------:R-:W-:Y:S01]  /*0570*/  VIADD R18, R8, 0xfffffe00 ;  /* 0xfffffe0008127836 */ /* 0x000fe20000000000 */
[----:B------:R0:W2:Y:S01]  /*0580*/  LDG.E.CONSTANT R20, desc[UR6][R12.64] ;  /* 0x000000060c147981 */ /* 0x0000a2000c1e9900 */
[----:B------:R-:W-:-:S06]  /*0590*/  IMAD.WIDE.U32 R24, R27, 0x4, R14 ;  /* 0x000000041b187825 */ /* 0x000fcc00078e000e */
[----:B------:R-:W2:Y:S01]  /*05a0*/  LDG.E.CONSTANT R25, desc[UR6][R24.64] ;  /* 0x0000000618197981 */ /* 0x000ea2000c1e9900 */
[----:B0-----:R-:W-:-:S05]  /*05b0*/  IMAD.WIDE.U32 R12, R18, 0x4, R14 ;  /* 0x00000004120c7825 */ /* 0x001fca00078e000e */
[----:B------:R0:W3:Y:S02]  /*05c0*/  LDG.E.CONSTANT R24, desc[UR6][R12.64] ;  /* 0x000000060c187981 */ /* 0x0000e4000c1e9900 */
[----:B0-----:R-:W-:-:S06]  /*05d0*/  IMAD.WIDE.U32 R12, R18, 0x4, R10 ;  /* 0x00000004120c7825 */ /* 0x001fcc00078e000a */
[----:B------:R-:W3:Y:S01]  /*05e0*/  LDG.E.CONSTANT R12, desc[UR6][R12.64] ;  /* 0x000000060c0c7981 */ /* 0x000ee2000c1e9900 */
[----:B----4-:R-:W-:Y:S01]  /*05f0*/  IMAD.IADD R21, R26, 0x1, -R21 ;  /* 0x000000011a157824 */ /* 0x010fe200078e0a15 */
[C---:B------:R-:W-:Y:S02]  /*0600*/  IADD3 R26, PT, PT, R8.reuse, 0x200, RZ ;  /* 0x00000200081a7810 */ /* 0x040fe40007ffe0ff */
[----:B-----5:R-:W-:Y:S01]  /*0610*/  IADD3 R17, PT, PT, R19, -R17, RZ ;  /* 0x8000001113117210 */ /* 0x020fe20007ffe0ff */
[----:B------:R-:W-:-:S04]  /*0620*/  IMAD.WIDE.U32 R18, R8, 0x4, R10 ;  /* 0x0000000408127825 */ /* 0x000fc800078e000a */
[----:B------:R-:W-:Y:S02]  /*0630*/  IMAD.IADD R23, R23, 0x1, -R16 ;  /* 0x0000000117177824 */ /* 0x000fe400078e0a10 */
[----:B------:R0:W4:Y:S02]  /*0640*/  LDG.E.CONSTANT R16, desc[UR6][R18.64] ;  /* 0x0000000612107981 */ /* 0x000124000c1e9900 */
[----:B0-----:R-:W-:-:S04]  /*0650*/  IMAD.WIDE.U32 R18, R26, 0x4, R14 ;  /* 0x000000041a127825 */ /* 0x001fc800078e000e */
[----:B------:R-:W-:Y:S01]  /*0660*/  IMAD.WIDE.U32 R26, R26, 0x4, R10 ;  /* 0x000000041a1a7825 */ /* 0x000fe200078e000a */
[----:B------:R0:W5:Y:S05]  /*0670*/  LDG.E.CONSTANT R13, desc[UR6][R18.64] ;  /* 0x00000006120d7981 */ /* 0x00016a000c1e9900 */
[----:B------:R1:W5:Y:S01]  /*0680*/  LDG.E.CONSTANT R26, desc[UR6][R26.64] ;  /* 0x000000061a1a7981 */ /* 0x000362000c1e9900 */
[----:B------:R-:W-:-:S03]  /*0690*/  IMAD.IADD R22, R22, 0x1, -R9 ;  /* 0x0000000116167824 */ /* 0x000fc600078e0a09 */
[----:B------:R-:W4:Y:S01]  /*06a0*/  LDG.E.CONSTANT R9, desc[UR6][R30.64] ;  /* 0x000000061e097981 */ /* 0x000f22000c1e9900 */
[----:B------:R-:W-:Y:S02]  /*06b0*/  IABS R21, R21 ;  /* 0x0000001500157213 */ /* 0x000fe40000000000 */
[----:B------:R-:W-:Y:S02]  /*06c0*/  IABS R29, R17 ;  /* 0x00000011001d7213 */ /* 0x000fe40000000000 */
[----:B------:R-:W-:Y:S01]  /*06d0*/  IABS R23, R23 ;  /* 0x0000001700177213 */ /* 0x000fe20000000000 */
[----:B------:R-:W-:Y:S02]  /*06e0*/  IMAD.MOV.U32 R17, RZ, RZ, R21 ;  /* 0x000000ffff117224 */ /* 0x000fe400078e0015 */
[----:B------:R-:W-:Y:S01]  /*06f0*/  IMAD.MOV.U32 R21, RZ, RZ, R29 ;  /* 0x000000ffff157224 */ /* 0x000fe200078e001d */
[----:B0-----:R-:W-:Y:S01]  /*0700*/  IABS R18, R22 ;  /* 0x0000001600127213 */ /* 0x001fe20000000000 */
[----:B------:R-:W-:-:S03]  /*0710*/  IMAD.MOV.U32 R19, RZ, RZ, R23 ;  /* 0x000000ffff137224 */ /* 0x000fc600078e0017 */
[----:B------:R-:W-:Y:S02]  /*0720*/  VIMNMX3 R28, R28, R17, R21, !PT ;  /* 0x000000111c1c720f */ /* 0x000fe40007800115 */
[C---:B------:R-:W-:Y:S01]  /*0730*/  IADD3 R17, PT, PT, R8.reuse, 0x400, RZ ;  /* 0x0000040008117810 */ /* 0x040fe20007ffe0ff */
[----:B-1----:R-:W-:Y:S01]  /*0740*/  VIADD R27, R8, 0x600 ;  /* 0x00000600081b7836 */ /* 0x002fe20000000000 */
[----:B------:R-:W-:-:S03]  /*0750*/  VIMNMX3 R19, R28, R19, R18, !PT ;  /* 0x000000131c13720f */ /* 0x000fc60007800112 */
[----:B------:R-:W-:Y:S01]  /*0760*/  IMAD.WIDE.U32 R22, R17, 0x4, R14 ;  /* 0x0000000411167825 */ /* 0x000fe200078e000e */
[----:B--2---:R-:W-:-:S04]  /*0770*/  IADD3 R20, PT, PT, R25, -R20, RZ ;  /* 0x8000001419147210 */ /* 0x004fc80007ffe0ff */
[----:B------:R-:W-:Y:S01]  /*0780*/  IABS R20, R20 ;  /* 0x0000001400147213 */ /* 0x000fe20000000000 */
[----:B---3--:R-:W-:-:S05]  /*0790*/  IMAD.IADD R12, R24, 0x1, -R12 ;  /* 0x00000001180c7824 */ /* 0x008fca00078e0a0c */
[----:B------:R-:W-:Y:S01]  /*07a0*/  IABS R21, R12 ;  /* 0x0000000c00157213 */ /* 0x000fe20000000000 */
[----:B------:R-:W-:-:S03]  /*07b0*/  IMAD.MOV.U32 R12, RZ, RZ, R20 ;  /* 0x000000ffff0c7224 */ /* 0x000fc600078e0014 */
[----:B------:R-:W-:Y:S01]  /*07c0*/  MOV R18, R21 ;  /* 0x0000001500127202 */ /* 0x000fe20000000f00 */
[----:B------:R-:W-:-:S03]  /*07d0*/  IMAD.WIDE.U32 R20, R27, 0x4, R14 ;  /* 0x000000041b147825 */ /* 0x000fc600078e000e */
[----:B------:R-:W-:Y:S01]  /*07e0*/  VIMNMX3 R19, R19, R12, R18, !PT ;  /* 0x0000000c1313720f */ /* 0x000fe20007800112 */
[----:B------:R-:W-:Y:S01]  /*07f0*/  VIADD R24, R8, 0xa00 ;  /* 0x00000a0008187836 */ /* 0x000fe20000000000 */
[----:B------:R0:W2:Y:S04]  /*0800*/  LDG.E.CONSTANT R12, desc[UR6][R22.64] ;  /* 0x00000006160c7981 */ /* 0x0000a8000c1e9900 */
[----:B------:R-:W3:Y:S01]  /*0810*/  LDG.E.CONSTANT R21, desc[UR6][R20.64] ;  /* 0x0000000614157981 */ /* 0x000ee2000c1e9900 */
[----:B0-----:R-:W-:-:S05]  /*0820*/  IMAD.WIDE.U32 R22, R17, 0x4, R10 ;  /* 0x0000000411167825 */ /* 0x001fca00078e000a */
[----:B------:R0:W2:Y:S01]  /*0830*/  LDG.E.CONSTANT R20, desc[UR6][R22.64] ;  /* 0x0000000616147981 */ /* 0x0000a2000c1e9900 */
[----:B------:R-:W-:Y:S02]  /*0840*/  VIADD R25, R8, 0x800 ;  /* 0x0000080008197836 */ /* 0x000fe40000000000 */
[----:B0-----:R-:W-:Y:S01]  /*0850*/  IMAD.WIDE.U32 R22, R27, 0x4, R10 ;  /* 0x000000041b167825 */ /* 0x001fe200078e000a */
[----:B----4-:R-:W-:-:S03]  /*0860*/  IADD3 R9, PT, PT, R9, -R16, RZ ;  /* 0x8000001009097210 */ /* 0x010fc60007ffe0ff */
[----:B------:R-:W-:-:S06]  /*0870*/  IMAD.WIDE.U32 R16, R24, 0x4, R14 ;  /* 0x0000000418107825 */ /* 0x000fcc00078e000e */
[----:B------:R-:W4:Y:S01]  /*0880*/  LDG.E.CONSTANT R17, desc[UR6][R16.64] ;  /* 0x0000000610117981 */ /* 0x000f22000c1e9900 */
[----:B------:R-:W-:-:S04]  /*0890*/  IMAD.WIDE.U32 R28, R25, 0x4, R14 ;  /* 0x00000004191c7825 */ /* 0x000fc800078e000e */
[----:B-----5:R-:W-:Y:S01]  /*08a0*/  IMAD.IADD R13, R13, 0x1, -R26 ;  /* 0x000000010d0d7824 */ /* 0x020fe200078e0a1a */
[----:B------:R-:W5:Y:S04]  /*08b0*/  LDG.E.CONSTANT R18, desc[UR6][R28.64] ;  /* 0x000000061c127981 */ /* 0x000f68000c1e9900 */
[----:B------:R0:W3:Y:S01]  /*08c0*/  LDG.E.CONSTANT R16, desc[UR6][R22.64] ;  /* 0x0000000616107981 */ /* 0x0000e2000c1e9900 */
[----:B------:R-:W-:Y:S02]  /*08d0*/  VIADD R26, R8, 0xc00 ;  /* 0x00000c00081a7836 */ /* 0x000fe40000000000 */
[----:B0-----:R-:W-:-:S04]  /*08e0*/  IMAD.WIDE.U32 R22, R25, 0x4, R10 ;  /* 0x0000000419167825 */ /* 0x001fc800078e000a */
[----:B------:R-:W-:Y:S02]  /*08f0*/  IMAD.WIDE.U32 R24, R24, 0x4, R10 ;  /* 0x0000000418187825 */ /* 0x000fe400078e000a */
[----:B------:R-:W5:Y:S04]  /*0900*/  LDG.E.CONSTANT R22, desc[UR6][R22.64] ;  /* 0x0000000616167981 */ /* 0x000f68000c1e9900 */
[----:B------:R0:W4:Y:S02]  /*0910*/  LDG.E.CONSTANT R23, desc[UR6][R24.64] ;  /* 0x0000000618177981 */ /* 0x000124000c1e9900 */
[----:B0-----:R-:W-:-:S06]  /*0920*/  IMAD.WIDE.U32 R24, R26, 0x4, R14 ;  /* 0x000000041a187825 */ /* 0x001fcc00078e000e */
[----:B------:R0:W4:Y:S02]  /*0930*/  LDG.E.CONSTANT R24, desc[UR6][R24.64] ;  /* 0x0000000618187981 */ /* 0x000124000c1e9900 */
[----:B0-----:R-:W-:-:S05]  /*0940*/  IADD3 R25, PT, PT, R8, 0xe00, RZ ;  /* 0x00000e0008197810 */ /* 0x001fca0007ffe0ff */
[----:B------:R-:W-:-:S05]  /*0950*/  IMAD.WIDE.U32 R14, R25, 0x4, R14 ;  /* 0x00000004190e7825 */ /* 0x000fca00078e000e */
[----:B------:R0:W4:Y:S02]  /*0960*/  LDG.E.CONSTANT R27, desc[UR6][R14.64] ;  /* 0x000000060e1b7981 */ /* 0x000124000c1e9900 */
[----:B0-----:R-:W-:-:S04]  /*0970*/  IMAD.WIDE.U32 R14, R26, 0x4, R10 ;  /* 0x000000041a0e7825 */ /* 0x001fc800078e000a */
[----:B------:R-:W-:Y:S01]  /*0980*/  IMAD.WIDE.U32 R10, R25, 0x4, R10 ;  /* 0x00000004190a7825 */ /* 0x000fe200078e000a */
[----:B------:R-:W4:Y:S05]  /*0990*/  LDG.E.CONSTANT R29, desc[UR6][R14.64] ;  /* 0x000000060e1d7981 */ /* 0x000f2a000c1e9900 */
[----:B------:R-:W4:Y:S01]  /*09a0*/  LDG.E.CONSTANT R10, desc[UR6][R10.64] ;  /* 0x000000060a0a7981 */ /* 0x000f22000c1e9900 */
[----:B------:R-:W-:Y:S02]  /*09b0*/  IABS R9, R9 ;  /* 0x0000000900097213 */ /* 0x000fe40000000000 */
[----:B------:R-:W-:Y:S02]  /*09c0*/  IABS R13, R13 ;  /* 0x0000000d000d7213 */ /* 0x000fe40000000000 */
[----:B------:R-:W-:-:S04]  /*09d0*/  IADD3 R5, PT, PT, R5, 0x10, RZ ;  /* 0x0000001005057810 */ /* 0x000fc80007ffe0ff */
[----:B------:R-:W-:Y:S02]  /*09e0*/  ISETP.NE.AND P0, PT, R5, RZ, PT ;  /* 0x000000ff0500720c */ /* 0x000fe40003f05270 */
[----:B------:R-:W-:Y:S01]  /*09f0*/  IADD3 R8, PT, PT, R8, 0x2000, RZ ;  /* 0x0000200008087810 */ /* 0x000fe20007ffe0ff */
[----:B--2---:R-:W-:Y:S01]  /*0a00*/  IMAD.IADD R12, R12, 0x1, -R20 ;  /* 0x000000010c0c7824 */ /* 0x004fe200078e0a14 */
[----:B------:R-:W-:Y:S01]  /*0a10*/  MOV R20, R9 ;  /* 0x0000000900147202 */ /* 0x000fe20000000f00 */
[----:B------:R-:W-:-:S03]  /*0a20*/  IMAD.MOV.U32 R9, RZ, RZ, R13 ;  /* 0x000000ffff097224 */ /* 0x000fc600078e000d */
[----:B------:R-:W-:Y:S02]  /*0a30*/  IABS R12, R12 ;  /* 0x0000000c000c7213 */ /* 0x000fe40000000000 */
[----:B------:R-:W-:Y:S01]  /*0a40*/  VIMNMX3 R19, R19, R20, R9, !PT ;  /* 0x000000141313720f */ /* 0x000fe20007800109 */
[----:B---3--:R-:W-:-:S05]  /*0a50*/  IMAD.IADD R16, R21, 0x1, -R16 ;  /* 0x0000000115107824 */ /* 0x008fca00078e0a10 */
[----:B------:R-:W-:-:S05]  /*0a60*/  IABS R16, R16 ;  /* 0x0000001000107213 */ /* 0x000fca0000000000 */
[----:B------:R-:W-:Y:S01]  /*0a70*/  IMAD.MOV.U32 R9, RZ, RZ, R16 ;  /* 0x000000ffff097224 */ /* 0x000fe200078e0010 */
[----:B-----5:R-:W-:-:S04]  /*0a80*/  IADD3 R18, PT, PT, R18, -R22, RZ ;  /* 0x8000001612127210 */ /* 0x020fc80007ffe0ff */
[----:B------:R-:W-:Y:S02]  /*0a90*/  VIMNMX3 R19, R19, R12, R9, !PT ;  /* 0x0000000c1313720f */ /* 0x000fe40007800109 */
[----:B------:R-:W-:Y:S01]  /*0aa0*/  IABS R12, R18 ;  /* 0x00000012000c7213 */ /* 0x000fe20000000000 */
[----:B----4-:R-:W-:-:S05]  /*0ab0*/  IMAD.IADD R17, R17, 0x1, -R23 ;  /* 0x0000000111117824 */ /* 0x010fca00078e0a17 */
[----:B------:R-:W-:-:S04]  /*0ac0*/  IABS R9, R17 ;  /* 0x0000001100097213 */ /* 0x000fc80000000000 */
[----:B------:R-:W-:Y:S01]  /*0ad0*/  VIMNMX3 R19, R19, R12, R9, !PT ;  /* 0x0000000c1313720f */ /* 0x000fe20007800109 */
[----:B------:R-:W-:Y:S01]  /*0ae0*/  IMAD.IADD R10, R27, 0x1, -R10 ;  /* 0x000000011b0a7824 */ /* 0x000fe200078e0a0a */
[----:B------:R-:W-:-:S04]  /*0af0*/  IADD3 R24, PT, PT, R24, -R29, RZ ;  /* 0x8000001d18187210 */ /* 0x000fc80007ffe0ff */
[----:B------:R-:W-:Y:S02]  /*0b00*/  IABS R10, R10 ;  /* 0x0000000a000a7213 */ /* 0x000fe40000000000 */
[----:B------:R-:W-:-:S03]  /*0b10*/  IABS R18, R24 ;  /* 0x0000001800127213 */ /* 0x000fc60000000000 */
[----:B------:R-:W-:-:S05]  /*0b20*/  IMAD.MOV.U32 R9, RZ, RZ, R10 ;  /* 0x000000ffff097224 */ /* 0x000fca00078e000a */
[----:B------:R-:W-:Y:S01]  /*0b30*/  VIMNMX3 R18, R19, R18, R9, !PT ;  /* 0x000000121312720f */ /* 0x000fe20007800109 */
[----:B------:R-:W-:Y:S06]  /*0b40*/  @P0 BRA `(.L_x_5) ;  /* 0xfffffff400e80947 */ /* 0x000fec000383ffff */
[----:B------:R-:W-:Y:S05]  /*0b50*/  BSYNC.RECONVERGENT B2 ;  /* 0x0000000000027941 */ /* 0x000fea0003800200 */
.L_x_4:
[----:B------:R-:W-:-:S07]  /*0b60*/  VIADD R8, R8, 0xfffff000 ;  /* 0xfffff00008087836 */ /* 0x000fce0000000000 */
.L_x_3:
[----:B------:R-:W-:Y:S05]  /*0b70*/  BSYNC.RECONVERGENT B1 ;  /* 0x0000000000017941 */ /* 0x000fea0003800200 */
.L_x_2:
[----:B------:R-:W-:-:S13]  /*0b80*/  ISETP.NE.AND P0, PT, R6, RZ, PT ;  /* 0x000000ff0600720c */ /* 0x000fda0003f05270 */
[----:B------:R-:W-:Y:S05]  /*0b90*/  @!P0 BRA `(.L_x_1) ;  /* 0x0000000400f08947 */ /* 0x000fea0003800000 */
[----:B------:R-:W-:Y:S01]  /*0ba0*/  ISETP.GE.U32.AND P0, PT, R6, 0x8, PT ;  /* 0x000000080600780c */ /* 0x000fe20003f06070 */
[----:B------:R-:W-:Y:S01]  /*0bb0*/  BSSY.RECONVERGENT B1, `(.L_x_6) ;  /* 0x0000044000017945 */ /* 0x000fe20003800200 */
[----:B------:R-:W-:-:S04]  /*0bc0*/  LOP3.LUT R5, R7, 0x7, RZ, 0xc0, !PT ;  /* 0x0000000707057812 */ /* 0x000fc800078ec0ff */
[----:B------:R-:W-:-:S07]  /*0bd0*/  ISETP.NE.AND P1, PT, R5, RZ, PT ;  /* 0x000000ff0500720c */ /* 0x000fce0003f25270 */
[----:B------:R-:W-:Y:S06]  /*0be0*/  @!P0 BRA `(.L_x_7) ;  /* 0x0000000400008947 */ /* 0x000fec0003800000 */
[----:B------:R-:W0:Y:S08]  /*0bf0*/  LDC.64 R16, c[0x0][0x388] ;  /* 0x0000e200ff107b82 */ /* 0x000e300000000a00 */
[----:B------:R-:W1:Y:S01]  /*0c00*/  LDC.64 R14, c[0x0][0x390] ;  /* 0x0000e400ff0e7b82 */ /* 0x000e620000000a00 */
[----:B0-----:R-:W-:-:S05]  /*0c10*/  IMAD.WIDE.U32 R28, R8, 0x4, R16 ;  /* 0x00000004081c7825 */ /* 0x001fca00078e0010 */
[----:B------:R-:W2:Y:S01]  /*0c20*/  LDG.E.CONSTANT R27, desc[UR6][R28.64] ;  /* 0x000000061c1b7981 */ /* 0x000ea2000c1e9900 */
[----:B-1----:R-:W-:-:S05]  /*0c30*/  IMAD.WIDE.U32 R30, R8, 0x4, R14 ;  /* 0x00000004081e7825 */ /* 0x002fca00078e000e */
[----:B------:R-:W2:Y:S01]  /*0c40*/  LDG.E.CONSTANT R26, desc[UR6][R30.64] ;  /* 0x000000061e1a7981 */ /* 0x000ea2000c1e9900 */
[C---:B------:R-:W-:Y:S01]  /*0c50*/  IADD3 R19, PT, PT, R8.reuse, 0x200, RZ ;  /* 0x0000020008137810 */ /* 0x040fe20007ffe0ff */
[C---:B------:R-:W-:Y:S01]  /*0c60*/  VIADD R9, R8.reuse, 0x400 ;  /* 0x0000040008097836 */ /* 0x040fe20000000000 */
[C---:B------:R-:W-:Y:S01]  /*0c70*/  IADD3 R10, PT, PT, R8.reuse, 0x600, RZ ;  /* 0x00000600080a7810 */ /* 0x040fe20007ffe0ff */
[----:B------:R-:W-:Y:S02]  /*0c80*/  VIADD R25, R8, 0x800 ;  /* 0x0000080008197836 */ /* 0x000fe40000000000 */
[----:B------:R-:W-:-:S04]  /*0c90*/  IMAD.WIDE.U32 R12, R19, 0x4, R16 ;  /* 0x00000004130c7825 */ /* 0x000fc800078e0010 */
[--C-:B------:R-:W-:Y:S01]  /*0ca0*/  IMAD.WIDE.U32 R20, R9, 0x4, R16.reuse ;  /* 0x0000000409147825 */ /* 0x100fe200078e0010 */
[----:B------:R0:W3:Y:S03]  /*0cb0*/  LDG.E.CONSTANT R6, desc[UR6][R12.64] ;  /* 0x000000060c067981 */ /* 0x0000e6000c1e9900 */
[--C-:B------:R-:W-:Y:S02]  /*0cc0*/  IMAD.WIDE.U32 R22, R10, 0x4, R16.reuse ;  /* 0x000000040a167825 */ /* 0x100fe400078e0010 */
[----:B------:R-:W4:Y:S02]  /*0cd0*/  LDG.E.CONSTANT R21, desc[UR6][R20.64] ;  /* 0x0000000614157981 */ /* 0x000f24000c1e9900 */
[----:B0-----:R-:W-:Y:S01]  /*0ce0*/  IMAD.WIDE.U32 R12, R25, 0x4, R16 ;  /* 0x00000004190c7825 */ /* 0x001fe200078e0010 */
[----:B------:R-:W-:Y:S01]  /*0cf0*/  IADD3 R24, PT, PT, R8, 0xa00, RZ ;  /* 0x00000a0008187810 */ /* 0x000fe20007ffe0ff */
[----:B------:R0:W5:Y:S04]  /*0d00*/  LDG.E.CONSTANT R20, desc[UR6][R22.64] ;  /* 0x0000000616147981 */ /* 0x000168000c1e9900 */
[----:B------:R1:W5:Y:S01]  /*0d10*/  LDG.E.CONSTANT R11, desc[UR6][R12.64] ;  /* 0x000000060c0b7981 */ /* 0x000362000c1e9900 */
[----:B0-----:R-:W-:-:S04]  /*0d20*/  IMAD.WIDE.U32 R22, R19, 0x4, R14 ;  /* 0x0000000413167825 */ /* 0x001fc800078e000e */
[----:B-1----:R-:W-:Y:S02]  /*0d30*/  IMAD.WIDE.U32 R12, R9, 0x4, R14 ;  /* 0x00000004090c7825 */ /* 0x002fe400078e000e */
[----:B------:R0:W3:Y:S04]  /*0d40*/  LDG.E.CONSTANT R9, desc[UR6][R22.64] ;  /* 0x0000000616097981 */ /* 0x0000e8000c1e9900 */
[----:B------:R1:W4:Y:S01]  /*0d50*/  LDG.E.CONSTANT R19, desc[UR6][R12.64] ;  /* 0x000000060c137981 */ /* 0x000322000c1e9900 */
[----:B0-----:R-:W-:-:S04]  /*0d60*/  IMAD.WIDE.U32 R22, R24, 0x4, R16 ;  /* 0x0000000418167825 */ /* 0x001fc800078e0010 */
[--C-:B-1----:R-:W-:Y:S02]  /*0d70*/  IMAD.WIDE.U32 R12, R10, 0x4, R14.reuse ;  /* 0x000000040a0c7825 */ /* 0x102fe400078e000e */
[----:B------:R0:W5:Y:S04]  /*0d80*/  LDG.E.CONSTANT R10, desc[UR6][R22.64] ;  /* 0x00000006160a7981 */ /* 0x000168000c1e9900 */
[----:B------:R2:W5:Y:S01]  /*0d90*/  LDG.E.CONSTANT R13, desc[UR6][R12.64] ;  /* 0x000000060c0d7981 */ /* 0x000562000c1e9900 */
[----:B0-----:R-:W-:-:S04]  /*0da0*/  IMAD.WIDE.U32 R22, R25, 0x4, R14 ;  /* 0x0000000419167825 */ /* 0x001fc800078e000e */
[----:B------:R-:W-:Y:S02]  /*0db0*/  IMAD.WIDE.U32 R24, R24, 0x4, R14 ;  /* 0x0000000418187825 */ /* 0x000fe400078e000e */
[----:B------:R-:W5:Y:S04]  /*0dc0*/  LDG.E.CONSTANT R22, desc[UR6][R22.64] ;  /* 0x0000000616167981 */ /* 0x000f68000c1e9900 */
[----:B------:R0:W5:Y:S01]  /*0dd0*/  LDG.E.CONSTANT R23, desc[UR6][R24.64] ;  /* 0x0000000618177981 */ /* 0x000162000c1e9900 */
[----:B--2---:R-:W-:Y:S01]  /*0de0*/  IMAD.IADD R12, R27, 0x1, -R26 ;  /* 0x000000011b0c7824 */ /* 0x004fe200078e0a1a */
[----:B------:R-:W-:-:S05]  /*0df0*/  IADD3 R26, PT, PT, R8, 0xc00, RZ ;  /* 0x00000c00081a7810 */ /* 0x000fca0007ffe0ff */
[----:B0-----:R-:W-:-:S06]  /*0e00*/  IMAD.WIDE.U32 R24, R26, 0x4, R16 ;  /* 0x000000041a187825 */ /* 0x001fcc00078e0010 */
[----:B------:R0:W2:Y:S02]  /*0e10*/  LDG.E.CONSTANT R24, desc[UR6][R24.64] ;  /* 0x0000000618187981 */ /* 0x0000a4000c1e9900 */
[----:B0-----:R-:W-:-:S04]  /*0e20*/  VIADD R25, R8, 0xe00 ;  /* 0x00000e0008197836 */ /* 0x001fc80000000000 */
[----:B------:R-:W-:-:S05]  /*0e30*/  IMAD.WIDE.U32 R16, R25, 0x4, R16 ;  /* 0x0000000419107825 */ /* 0x000fca00078e0010 */
[----:B------:R0:W2:Y:S02]  /*0e40*/  LDG.E.CONSTANT R27, desc[UR6][R16.64] ;  /* 0x00000006101b7981 */ /* 0x0000a4000c1e9900 */
[----:B0-----:R-:W-:-:S04]  /*0e50*/  IMAD.WIDE.U32 R16, R26, 0x4, R14 ;  /* 0x000000041a107825 */ /* 0x001fc800078e000e */
[----:B------:R-:W-:Y:S01]  /*0e60*/  IMAD.WIDE.U32 R14, R25, 0x4, R14 ;  /* 0x00000004190e7825 */ /* 0x000fe200078e000e */
[----:B------:R-:W2:Y:S05]  /*0e70*/  LDG.E.CONSTANT R29, desc[UR6][R16.64] ;  /* 0x00000006101d7981 */ /* 0x000eaa000c1e9900 */
[----:B------:R-:W2:Y:S01]  /*0e80*/  LDG.E.CONSTANT R14, desc[UR6][R14.64] ;  /* 0x000000060e0e7981 */ /* 0x000ea2000c1e9900 */
[----:B----4-:R-:W-:Y:S01]  /*0e90*/  IMAD.IADD R19, R21, 0x1, -R19 ;  /* 0x0000000115137824 */ /* 0x010fe200078e0a13 */
[----:B---3--:R-:W-:Y:S02]  /*0ea0*/  IADD3 R6, PT, PT, R6, -R9, RZ ;  /* 0x8000000906067210 */ /* 0x008fe40007ffe0ff */
[----:B------:R-:W-:-:S02]  /*0eb0*/  IABS R9, R12 ;  /* 0x0000000c00097213 */ /* 0x000fc40000000000 */
[----:B------:R-:W-:Y:S02]  /*0ec0*/  IABS R6, R6 ;  /* 0x0000000600067213 */ /* 0x000fe40000000000 */
[----:B------:R-:W-:Y:S02]  /*0ed0*/  IABS R19, R19 ;  /* 0x0000001300137213 */ /* 0x000fe40000000000 */
[----:B-----5:R-:W-:Y:S02]  /*0ee0*/  IADD3 R13, PT, PT, R20, -R13, RZ ;  /* 0x8000000d140d7210 */ /* 0x020fe40007ffe0ff */
[----:B------:R-:W-:Y:S02]  /*0ef0*/  VIMNMX3 R18, R18, R9, R6, !PT ;  /* 0x000000091212720f */ /* 0x000fe40007800106 */
[----:B------:R-:W-:Y:S01]  /*0f00*/  IABS R13, R13 ;  /* 0x0000000d000d7213 */ /* 0x000fe20000000000 */
[----:B------:R-:W-:-:S03]  /*0f10*/  IMAD.MOV.U32 R9, RZ, RZ, R19 ;  /* 0x000000ffff097224 */ /* 0x000fc600078e0013 */
[----:B------:R-:W-:Y:S01]  /*0f20*/  MOV R6, R13 ;  /* 0x0000000d00067202 */ /* 0x000fe20000000f00 */
[----:B------:R-:W-:-:S03]  /*0f30*/  IMAD.IADD R11, R11, 0x1, -R22 ;  /* 0x000000010b0b7824 */ /* 0x000fc600078e0a16 */
[----:B------:R-:W-:Y:S02]  /*0f40*/  VIMNMX3 R18, R18, R9, R6, !PT ;  /* 0x000000091212720f */ /* 0x000fe40007800106 */
[----:B------:R-:W-:Y:S02]  /*0f50*/  IABS R9, R11 ;  /* 0x0000000b00097213 */ /* 0x000fe40000000000 */
[----:B------:R-:W-:-:S04]  /*0f60*/  IADD3 R10, PT, PT, R10, -R23, RZ ;  /* 0x800000170a0a7210 */ /* 0x000fc80007ffe0ff */
[----:B------:R-:W-:-:S04]  /*0f70*/  IABS R6, R10 ;  /* 0x0000000a00067213 */ /* 0x000fc80000000000 */
[----:B------:R-:W-:Y:S01]  /*0f80*/  VIMNMX3 R18, R18, R9, R6, !PT ;  /* 0x000000091212720f */ /* 0x000fe20007800106 */
[----:B------:R-:W-:Y:S02]  /*0f90*/  VIADD R8, R8, 0x1000 ;  /* 0x0000100008087836 */ /* 0x000fe40000000000 */
[----:B--2---:R-:W-:Y:S01]  /*0fa0*/  IMAD.IADD R24, R24, 0x1, -R29 ;  /* 0x0000000118187824 */ /* 0x004fe200078e0a1d */
[----:B------:R-:W-:-:S04]  /*0fb0*/  IADD3 R14, PT, PT, R27, -R14, RZ ;  /* 0x8000000e1b0e7210 */ /* 0x000fc80007ffe0ff */
[----:B------:R-:W-:Y:S02]  /*0fc0*/  IABS R11, R24 ;  /* 0x00000018000b7213 */ /* 0x000fe40000000000 */
[----:B------:R-:W-:-:S04]  /*0fd0*/  IABS R10, R14 ;  /* 0x0000000e000a7213 */ /* 0x000fc80000000000 */
[----:B------:R-:W-:-:S07]  /*0fe0*/  VIMNMX3 R18, R18, R11, R10, !PT ;  /* 0x0000000b1212720f */ /* 0x000fce000780010a */
.L_x_7:
[----:B------:R-:W-:Y:S05]  /*0ff0*/  BSYNC.RECONVERGENT B1 ;  /* 0x0000000000017941 */ /* 0x000fea0003800200 */
.L_x_6:
[----:B------:R-:W-:Y:S05]  /*1000*/  @!P1 BRA `(.L_x_1) ;  /* 0x0000000000d49947 */ /* 0x000fea0003800000 */
[----:B------:R-:W-:Y:S01]  /*1010*/  ISETP.GE.U32.AND P0, PT, R5, 0x4, PT ;  /* 0x000000040500780c */ /* 0x000fe20003f06070 */
[----:B------:R-:W-:Y:S01]  /*1020*/  BSSY.RECONVERGENT B1, `(.L_x_8) ;  /* 0x0000024000017945 */ /* 0x000fe20003800200 */
[----:B------:R-:W-:-:S04]  /*1030*/  LOP3.LUT R9, R7, 0x3, RZ, 0xc0, !PT ;  /* 0x0000000307097812 */ /* 0x000fc800078ec0ff */
[----:B------:R-:W-:-:S07]  /*1040*/  ISETP.NE.AND P1, PT, R9, RZ, PT ;  /* 0x000000ff0900720c */ /* 0x000fce0003f25270 */
[----:B------:R-:W-:Y:S06]  /*1050*/  @!P0 BRA `(.L_x_9) ;  /* 0x0000000000808947 */ /* 0x000fec0003800000 */
[----:B------:R-:W0:Y:S01]  /*1060*/  LDC.64 R10, c[0x0][0x388] ;  /* 0x0000e200ff0a7b82 */ /* 0x000e220000000a00 */
[C---:B------:R-:W-:Y:S01]  /*1070*/  IADD3 R15, PT, PT, R8.reuse, 0x200, RZ ;  /* 0x00000200080f7810 */ /* 0x040fe20007ffe0ff */
[C---:B------:R-:W-:Y:S01]  /*1080*/  VIADD R17, R8.reuse, 0x400 ;  /* 0x0000040008117836 */ /* 0x040fe20000000000 */
[----:B------:R-:W-:-:S05]  /*1090*/  IADD3 R19, PT, PT, R8, 0x600, RZ ;  /* 0x0000060008137810 */ /* 0x000fca0007ffe0ff */
[----:B------:R-:W1:Y:S01]  /*10a0*/  LDC.64 R6, c[0x0][0x390] ;  /* 0x0000e400ff067b82 */ /* 0x000e620000000a00 */
[----:B0-----:R-:W-:-:S04]  /*10b0*/  IMAD.WIDE.U32 R22, R15, 0x4, R10 ;  /* 0x000000040f167825 */ /* 0x001fc800078e000a */
[C---:B------:R-:W-:Y:S02]  /*10c0*/  IMAD.WIDE.U32 R24, R8.reuse, 0x4, R10 ;  /* 0x0000000408187825 */ /* 0x040fe400078e000a */
[----:B------:R-:W2:Y:S02]  /*10d0*/  LDG.E.CONSTANT R22, desc[UR6][R22.64] ;  /* 0x0000000616167981 */ /* 0x000ea4000c1e9900 */
[--C-:B-1----:R-:W-:Y:S02]  /*10e0*/  IMAD.WIDE.U32 R12, R8, 0x4, R6.reuse ;  /* 0x00000004080c7825 */ /* 0x102fe400078e0006 */
[----:B------:R-:W3:Y:S02]  /*10f0*/  LDG.E.CONSTANT R5, desc[UR6][R24.64] ;  /* 0x0000000618057981 */ /* 0x000ee4000c1e9900 */
[----:B------:R-:W-:Y:S02]  /*1100*/  IMAD.WIDE.U32 R14, R15, 0x4, R6 ;  /* 0x000000040f0e7825 */ /* 0x000fe400078e0006 */
[----:B------:R-:W3:Y:S02]  /*1110*/  LDG.E.CONSTANT R12, desc[UR6][R12.64] ;  /* 0x000000060c0c7981 */ /* 0x000ee4000c1e9900 */
[----:B------:R-:W-:-:S02]  /*1120*/  IMAD.WIDE.U32 R20, R17, 0x4, R10 ;  /* 0x0000000411147825 */ /* 0x000fc400078e000a */
[----:B------:R-:W2:Y:S02]  /*1130*/  LDG.E.CONSTANT R15, desc[UR6][R14.64] ;  /* 0x000000060e0f7981 */ /* 0x000ea4000c1e9900 */
[----:B------:R-:W-:Y:S02]  /*1140*/  IMAD.WIDE.U32 R16, R17, 0x4, R6 ;  /* 0x0000000411107825 */ /* 0x000fe400078e0006 */
[----:B------:R-:W4:Y:S02]  /*1150*/  LDG.E.CONSTANT R20, desc[UR6][R20.64] ;  /* 0x0000000614147981 */ /* 0x000f24000c1e9900 */
[C---:B------:R-:W-:Y:S02]  /*1160*/  IMAD.WIDE.U32 R10, R19.reuse, 0x4, R10 ;  /* 0x00000004130a7825 */ /* 0x040fe400078e000a */
[----:B------:R-:W4:Y:S02]  /*1170*/  LDG.E.CONSTANT R17, desc[UR6][R16.64] ;  /* 0x0000000610117981 */ /* 0x000f24000c1e9900 */
[----:B------:R-:W-:-:S02]  /*1180*/  IMAD.WIDE.U32 R6, R19, 0x4, R6 ;  /* 0x0000000413067825 */ /* 0x000fc400078e0006 */
[----:B------:R-:W5:Y:S04]  /*1190*/  LDG.E.CONSTANT R10, desc[UR6][R10.64] ;  /* 0x000000060a0a7981 */ /* 0x000f68000c1e9900 */
[----:B------:R-:W5:Y:S01]  /*11a0*/  LDG.E.CONSTANT R7, desc[UR6][R6.64] ;  /* 0x0000000606077981 */ /* 0x000f62000c1e9900 */
[----:B------:R-:W-:Y:S02]  /*11b0*/  VIADD R8, R8, 0x800 ;  /* 0x0000080008087836 */ /* 0x000fe40000000000 */
[----:B---3--:R-:W-:Y:S01]  /*11c0*/  IMAD.IADD R5, R5, 0x1, -R12 ;  /* 0x0000000105057824 */ /* 0x008fe200078e0a0c */
[----:B--2---:R-:W-:-:S04]  /*11d0*/  IADD3 R22, PT, PT, R22, -R15, RZ ;  /* 0x8000000f16167210 */ /* 0x004fc80007ffe0ff */
[----:B------:R-:W-:Y:S01]  /*11e0*/  IABS R5, R5 ;  /* 0x0000000500057213 */ /* 0x000fe20000000000 */
[----:B----4-:R-:W-:Y:S01]  /*11f0*/  IMAD.IADD R20, R20, 0x1, -R17 ;  /* 0x0000000114147824 */ /* 0x010fe200078e0a11 */
[----:B-----5:R-:W-:Y:S02]  /*1200*/  IADD3 R19, PT, PT, R10, -R7, RZ ;  /* 0x800000070a137210 */ /* 0x020fe40007ffe0ff */
[----:B------:R-:W-:Y:S02]  /*1210*/  IABS R10, R22 ;  /* 0x00000016000a7213 */ /* 0x000fe40000000000 */
[----:B------:R-:W-:Y:S02]  /*1220*/  IABS R6, R20 ;  /* 0x0000001400067213 */ /* 0x000fe40000000000 */
[----:B------:R-:W-:Y:S02]  /*1230*/  IABS R7, R19 ;  /* 0x0000001300077213 */ /* 0x000fe40000000000 */
[----:B------:R-:W-:-:S04]  /*1240*/  VIMNMX3 R5, R18, R5, R10, !PT ;  /* 0x000000051205720f */ /* 0x000fc8000780010a */
[----:B------:R-:W-:-:S07]  /*1250*/  VIMNMX3 R18, R5, R6, R7, !PT ;  /* 0x000000060512720f */ /* 0x000fce0007800107 */
.L_x_9:
[----:B------:R-:W-:Y:S05]  /*1260*/  BSYNC.RECONVERGENT B1 ;  /* 0x0000000000017941 */ /* 0x000fea0003800200 */
.L_x_8:
[----:B------:R-:W-:Y:S05]  /*1270*/  @!P1 BRA `(.L_x_1) ;  /* 0x0000000000389947 */ /* 0x000fea0003800000 */
[----:B------:R-:W0:Y:S01]  /*1280*/  LDC.64 R6, c[0x0][0x388] ;  /* 0x0000e200ff067b82 */ /* 0x000e220000000a00 */
[----:B------:R-:W-:-:S07]  /*1290*/  IADD3 R9, PT, PT, -R9, RZ, RZ ;  /* 0x000000ff09097210 */ /* 0x000fce0007ffe1ff */
[----:B------:R-:W1:Y:S02]  /*12a0*/  LDC.64 R10, c[0x0][0x390] ;  /* 0x0000e400ff0a7b82 */ /* 0x000e640000000a00 */
.L_x_10:
[----:B0-----:R-:W-:-:S04]  /*12b0*/  IMAD.WIDE.U32 R12, R8, 0x4, R6 ;  /* 0x00000004080c7825 */ /* 0x001fc800078e0006 */
[C---:B-1----:R-:W-:Y:S02]  /*12c0*/  IMAD.WIDE.U32 R14, R8.reuse, 0x4, R10 ;  /* 0x00000004080e7825 */ /* 0x042fe400078e000a */
[----:B------:R-:W2:Y:S04]  /*12d0*/  LDG.E.CONSTANT R12, desc[UR6][R12.64] ;  /* 0x000000060c0c7981 */ /* 0x000ea8000c1e9900 */
[----:B------:R-:W2:Y:S01]  /*12e0*/  LDG.E.CONSTANT R15, desc[UR6][R14.64] ;  /* 0x000000060e0f7981 */ /* 0x000ea2000c1e9900 */
[----:B------:R-:W-:Y:S01]  /*12f0*/  IADD3 R9, PT, PT, R9, 0x1, RZ ;  /* 0x0000000109097810 */ /* 0x000fe20007ffe0ff */
[----:B------:R-:W-:-:S03]  /*1300*/  VIADD R8, R8, 0x200 ;  /* 0x0000020008087836 */ /* 0x000fc60000000000 */
[----:B------:R-:W-:Y:S01]  /*1310*/  ISETP.NE.AND P0, PT, R9, RZ, PT ;  /* 0x000000ff0900720c */ /* 0x000fe20003f05270 */
[----:B--2---:R-:W-:-:S05]  /*1320*/  IMAD.IADD R5, R12, 0x1, -R15 ;  /* 0x000000010c057824 */ /* 0x004fca00078e0a0f */
[----:B------:R-:W-:-:S04]  /*1330*/  IABS R5, R5 ;  /* 0x0000000500057213 */ /* 0x000fc80000000000 */
[----:B------:R-:W-:-:S03]  /*1340*/  VIMNMX R18, PT, PT, R18, R5, !PT ;  /* 0x0000000512127248 */ /* 0x000fc60007fe0100 */
[----:B------:R-:W-:Y:S05]  /*1350*/  @P0 BRA `(.L_x_10) ;  /* 0xfffffffc00d40947 */ /* 0x000fea000383ffff */
.L_x_1:
[----:B------:R-:W-:Y:S05]  /*1360*/  BSYNC.RECONVERGENT B0 ;  /* 0x0000000000007941 */ /* 0x000fea0003800200 */
.L_x_0:
[----:B------:R-:W-:-:S05]  /*1370*/  LEA R5, R2, R3, 0x9 ;  /* 0x0000000302057211 */ /* 0x000fca00078e48ff */
[----:B------:R-:W-:-:S05]  /*1380*/  IMAD R9, R4, R0, R5 ;  /* 0x0000000004097224 */ /* 0x000fca00078e0205 */
[----:B------:R-:W-:-:S13]  /*1390*/  ISETP.GE.U32.AND P0, PT, R9, UR5, PT ;  /* 0x0000000509007c0c */ /* 0x000fda000bf06070 */
[----:B------:R-:W0:Y:S08]  /*13a0*/  @!P0 LDC.64 R4, c[0x0][0x388] ;  /* 0x0000e200ff048b82 */ /* 0x000e300000000a00 */
[----:B------:R-:W1:Y:S01]  /*13b0*/  @!P0 LDC.64 R6, c[0x0][0x390] ;  /* 0x0000e400ff068b82 */ /* 0x000e620000000a00 */
[----:B0-----:R-:W-:-:S06]  /*13c0*/  @!P0 IMAD.WIDE.U32 R4, R9, 0x4, R4 ;  /* 0x0000000409048825 */ /* 0x001fcc00078e0004 */
[----:B------:R-:W2:Y:S01]  /*13d0*/  @!P0 LDG.E.CONSTANT R4, desc[UR6][R4.64] ;  /* 0x0000000604048981 */ /* 0x000ea2000c1e9900 */
[----:B-1----:R-:W-:-:S06]  /*13e0*/  @!P0 IMAD.WIDE.U32 R6, R9, 0x4, R6 ;  /* 0x0000000409068825 */ /* 0x002fcc00078e0006 */
[----:B------:R-:W2:Y:S01]  /*13f0*/  @!P0 LDG.E.CONSTANT R7, desc[UR6][R6.64] ;  /* 0x0000000606078981 */ /* 0x000ea2000c1e9900 */
[----:B------:R-:W-:Y:S01]  /*1400*/  MOV R8, 0xffff ;  /* 0x0000ffff00087802 */ /* 0x000fe20000000f00 */
[----:B------:R-:W-:Y:S02]  /*1410*/  IMAD.MOV.U32 R10, RZ, RZ, 0xff ;  /* 0x000000ffff0a7424 */ /* 0x000fe400078e00ff */
[----:B------:R-:W-:Y:S02]  /*1420*/  HFMA2 R12, -RZ, RZ, 0, 8.94069671630859375e-07 ;  /* 0x0000000fff0c7431 */ /* 0x000fe400000001ff */
[----:B------:R-:W-:Y:S01]  /*1430*/  IMAD.MOV.U32 R13, RZ, RZ, 0x3 ;  /* 0x00000003ff0d7424 */ /* 0x000fe200078e00ff */
[----:B------:R-:W-:Y:S01]  /*1440*/  ISETP.GT.U32.AND P1, PT, R3, 0x1f, PT ;  /* 0x0000001f0300780c */ /* 0x000fe20003f24070 */
[----:B--2---:R-:W-:-:S05]  /*1450*/  @!P0 IMAD.IADD R0, R4, 0x1, -R7 ;  /* 0x0000000104008824 */ /* 0x004fca00078e0a07 */
[----:B------:R-:W-:-:S04]  /*1460*/  @!P0 IABS R9, R0 ;  /* 0x0000000000098213 */ /* 0x000fc80000000000 */
[----:B------:R-:W-:-:S05]  /*1470*/  @!P0 VIMNMX R18, PT, PT, R18, R9, !PT ;  /* 0x0000000912128248 */ /* 0x000fca0007fe0100 */
[----:B------:R-:W0:Y:S02]  /*1480*/  SHFL.DOWN PT, R9, R18, 0x10, 0x1f ;  /* 0x0a001f0012097f89 */ /* 0x000e2400000e0000 */
[----:B0-----:R-:W-:-:S05]  /*1490*/  VIMNMX R9, PT, PT, R9, R18, !PT ;  /* 0x0000001209097248 */ /* 0x001fca0007fe0100 */
[----:B------:R-:W0:Y:S02]  /*14a0*/  SHFL.DOWN PT, R0, R9, 0x8, 0x1f ;  /* 0x09001f0009007f89 */ /* 0x000e2400000e0000 */
[----:B0-----:R-:W-:-:S05]  /*14b0*/  VIMNMX R0, PT, PT, R9, R0, !PT ;  /* 0x0000000009007248 */ /* 0x001fca0007fe0100 */
[----:B------:R-:W0:Y:S01]  /*14c0*/  SHFL.DOWN PT, R5, R0, 0x4, 0x1f ;  /* 0x08801f0000057f89 */ /* 0x000e2200000e0000 */
[----:B------:R-:W-:Y:S02]  /*14d0*/  LOP3.LUT P0, R4, R3, 0x1f, RZ, 0xc0, !PT ;  /* 0x0000001f03047812 */ /* 0x000fe4000780c0ff */
[----:B0-----:R-:W-:-:S05]  /*14e0*/  VIMNMX R5, PT, PT, R0, R5, !PT ;  /* 0x0000000500057248 */ /* 0x001fca0007fe0100 */
[----:B------:R-:W0:Y:S06]  /*14f0*/  SHFL.DOWN PT, R2, R5, 0x2, 0x1f ;  /* 0x08401f0005027f89 */ /* 0x000e2c00000e0000 */
[----:B------:R-:W1:Y:S01]  /*1500*/  @!P0 S2R R11, SR_CgaCtaId ;  /* 0x00000000000b8919 */ /* 0x000e620000008800 */
[----:B0-----:R-:W-:-:S05]  /*1510*/  VIMNMX R2, PT, PT, R5, R2, !PT ;  /* 0x0000000205027248 */ /* 0x001fca0007fe0100 */
[----:B------:R-:W0:Y:S01]  /*1520*/  SHFL.DOWN PT, R7, R2, 0x1, 0x1f ;  /* 0x08201f0002077f89 */ /* 0x000e2200000e0000 */
[----:B------:R-:W-:-:S04]  /*1530*/  @!P0 MOV R6, 0x400 ;  /* 0x0000040000068802 */ /* 0x000fc80000000f00 */
[----:B-1----:R-:W-:-:S04]  /*1540*/  @!P0 LEA R6, R11, R6, 0x18 ;  /* 0x000000060b068211 */ /* 0x002fc800078ec0ff */
[----:B------:R-:W-:Y:S02]  /*1550*/  @!P0 LEA.HI R6, R3, R6, RZ, 0x1d ;  /* 0x0000000603068211 */ /* 0x000fe400078fe8ff */
[----:B0-----:R-:W-:-:S05]  /*1560*/  VIMNMX R7, PT, PT, R2, R7, !PT ;  /* 0x0000000702077248 */ /* 0x001fca0007fe0100 */
[----:B------:R0:W-:Y:S01]  /*1570*/  @!P0 STS [R6], R7 ;  /* 0x0000000706008388 */ /* 0x0001e20000000800 */
[----:B------:R-:W-:Y:S06]  /*1580*/  BAR.SYNC.DEFER_BLOCKING 0x0 ;  /* 0x0000000000007b1d */ /* 0x000fec0000010000 */
[----:B------:R-:W-:Y:S05]  /*1590*/  @P1 EXIT ;  /* 0x000000000000194d */ /* 0x000fea0003800000 */
[----:B------:R-:W1:Y:S01]  /*15a0*/  S2UR UR5, SR_CgaCtaId ;  /* 0x00000000000579c3 */ /* 0x000e620000008800 */
[----:B------:R-:W-:Y:S01]  /*15b0*/  UMOV UR4, 0x400 ;  /* 0x0000040000047882 */ /* 0x000fe20000000000 */
[----:B------:R-:W-:Y:S01]  /*15c0*/  ISETP.NE.AND P0, PT, R4, RZ, PT ;  /* 0x000000ff0400720c */ /* 0x000fe20003f05270 */
[----:B-1----:R-:W-:-:S06]  /*15d0*/  ULEA UR4, UR5, UR4, 0x18 ;  /* 0x0000000405047291 */ /* 0x002fcc000f8ec0ff */
[----:B------:R-:W-:-:S06]  /*15e0*/  LEA R0, R4, UR4, 0x2 ;  /* 0x0000000404007c11 */ /* 0x000fcc000f8e10ff */
[----:B------:R-:W1:Y:S04]  /*15f0*/  LDS R0, [R0] ;  /* 0x0000000000007984 */ /* 0x000e680000000800 */
[----:B-1----:R-:W1:Y:S02]  /*1600*/  SHFL.DOWN PT, R3, R0, 0x8, 0x1f ;  /* 0x09001f0000037f89 */ /* 0x002e6400000e0000 */
[----:B-1----:R-:W-:-:S05]  /*1610*/  VIMNMX R3, PT, PT, R0, R3, !PT ;  /* 0x0000000300037248 */ /* 0x002fca0007fe0100 */
[----:B------:R-:W1:Y:S02]  /*1620*/  SHFL.DOWN PT, R2, R3, 0x4, 0x1f ;  /* 0x08801f0003027f89 */ /* 0x000e6400000e0000 */
[----:B-1----:R-:W-:-:S05]  /*1630*/  VIMNMX R2, PT, PT, R3, R2, !PT ;  /* 0x0000000203027248 */ /* 0x002fca0007fe0100 */
[----:B------:R-:W1:Y:S02]  /*1640*/  SHFL.DOWN PT, R5, R2, 0x2, 0x1f ;  /* 0x08401f0002057f89 */ /* 0x000e6400000e0000 */
[----:B-1----:R-:W-:-:S05]  /*1650*/  VIMNMX R5, PT, PT, R2, R5, !PT ;  /* 0x0000000502057248 */ /* 0x002fca0007fe0100 */
[----:B------:R1:W2:Y:S01]  /*1660*/  SHFL.DOWN PT, R4, R5, 0x1, 0x1f ;  /* 0x08201f0005047f89 */ /* 0x0002a200000e0000 */
[----:B------:R-:W-:Y:S05]  /*1670*/  @P0 EXIT ;  /* 0x000000000000094d */ /* 0x000fea0003800000 */
[----:B------:R-:W3:Y:S01]  /*1680*/  S2R R0, SR_LANEID ;  /* 0x0000000000007919 */ /* 0x000ee20000000000 */
[----:B------:R-:W4:Y:S01]  /*1690*/  LDC.64 R2, c[0x0][0x398] ;  /* 0x0000e600ff027b82 */ /* 0x000f220000000a00 */
[----:B--2---:R-:W-:Y:S01]  /*16a0*/  VIMNMX R4, PT, PT, R5, R4, !PT ;  /* 0x0000000405047248 */ /* 0x004fe20007fe0100 */
[----:B------:R-:W-:Y:S02]  /*16b0*/  VOTEU.ANY UR4, UPT, PT ;  /* 0x0000000000047886 */ /* 0x000fe400038e0100 */
[----:B------:R-:W-:Y:S01]  /*16c0*/  UFLO.U32 UR4, UR4 ;  /* 0x00000004000472bd */ /* 0x000fe200080e0000 */
[----:B------:R-:W-:-:S13]  /*16d0*/  CREDUX.MAX.S32 UR5, R4 ;  /* 0x00000000040572cc */ /* 0x000fda0000000200 */
[----:B-1----:R-:W-:Y:S02]  /*16e0*/  MOV R5, UR5 ;  /* 0x0000000500057c02 */ /* 0x002fe40008000f00 */
[----:B---3--:R-:W-:-:S13]  /*16f0*/  ISETP.EQ.U32.AND P0, PT, R0, UR4, PT ;  /* 0x0000000400007c0c */ /* 0x008fda000bf02070 */
[----:B----4-:R-:W-:Y:S01]  /*1700*/  @P0 REDG.E.MAX.S32.STRONG.GPU desc[UR6][R2.64], R5 ;  /* 0x000000050200098e */ /* 0x010fe2000d12e306 */
[----:B------:R-:W-:Y:S05]  /*1710*/  EXIT ;  /* 0x000000000000794d */ /* 0x000fea0003800000 */
.L_x_11:
[----:B------:R-:W-:-:S00]  /*1720*/  BRA `(.L_x_11) ;  /* 0xfffffffc00fc7947 */ /* 0x000fc0000383ffff */
[----:B------:R-:W-:-:S00]  /*1730*/  NOP ;  /* 0x0000000000007918 */ /* 0x000fc00000000000 */
        /* <DEDUP_REMOVED lines=12> */
.L_x_24:


//--------------------- .text._Z17blockStrideKernelILj8EEvjPKiS1_Pi --------------------------
	.section	.text._Z17blockStrideKernelILj8EEvjPKiS1_Pi,"ax",@progbits
	.align	128
        .global         _Z17blockStrideKernelILj8EEvjPKiS1_Pi
        .type           _Z17blockStrideKernelILj8EEvjPKiS1_Pi,@function
        .size           _Z17blockStrideKernelILj8EEvjPKiS1_Pi,(.L_x_25 - _Z17blockStrideKernelILj8EEvjPKiS1_Pi)
        .other          _Z17blockStrideKernelILj8EEvjPKiS1_Pi,@"STO_CUDA_ENTRY STV_DEFAULT"
_Z17blockStrideKernelILj8EEvjPKiS1_Pi:
.text._Z17blockStrideKernelILj8EEvjPKiS1_Pi:
        /* <DEDUP_REMOVED lines=47> */
.L_x_17:
        /* <DEDUP_REMOVED lines=135> */
.L_x_16:
[----:B------:R-:W-:-:S07]  /*0b60*/  VIADD R8, R8, 0xfffff800 ;  /* 0xfffff80008087836 */ /* 0x000fce0000000000 */
.L_x_15:
[----:B------:R-:W-:Y:S05]  /*0b70*/  BSYNC.RECONVERGENT B1 ;  /* 0x0000000000017941 */ /* 0x000fea0003800200 */
.L_x_14:
        /* <DEDUP_REMOVED lines=71> */
.L_x_19:
[----:B------:R-:W-:Y:S05]  /*0ff0*/  BSYNC.RECONVERGENT B1 ;  /* 0x0000000000017941 */ /* 0x000fea0003800200 */
.L_x_18:
        /* <DEDUP_REMOVED lines=38> */
.L_x_21:
[----:B------:R-:W-:Y:S05]  /*1260*/  BSYNC.RECONVERGENT B1 ;  /* 0x0000000000017941 */ /* 0x000fea0003800200 */
.L_x_20:
[----:B------:R-:W-:Y:S05]  /*1270*/  @!P1 BRA `(.L_x_13) ;  /* 0x0000000000389947 */ /* 0x000fea0003800000 */
[----:B------:R-:W0:Y:S01]  /*1280*/  LDC.64 R6, c[0x0][0x388] ;  /* 0x0000e200ff067b82 */ /* 0x000e220000000a00 */
[----:B------:R-:W-:-:S07]  /*1290*/  IADD3 R9, PT, PT, -R9, RZ, RZ ;  /* 0x000000ff09097210 */ /* 0x000fce0007ffe1ff */
[----:B------:R-:W1:Y:S02]  /*12a0*/  LDC.64 R10, c[0x0][0x390] ;  /* 0x0000e400ff0a7b82 */ /* 0x000e640000000a00 */
.L_x_22:
        /* <DEDUP_REMOVED lines=11> */
.L_x_13:
[----:B------:R-:W-:Y:S05]  /*1360*/  BSYNC.RECONVERGENT B0 ;  /* 0x0000000000007941 */ /* 0x000fea0003800200 */
.L_x_12:
        /* <DEDUP_REMOVED lines=53> */
[----:B------:R-:W-:Y:S02]  /*16c0*/  MOV R5, UR5 ;  /* 0x0000000500057c02 */ /* 0x000fe40008000f00 */
[----:B---3--:R-:W-:-:S13]  /*16d0*/  ISETP.EQ.U32.AND P0, PT, R0, UR4, PT ;  /* 0x0000000400007c0c */ /* 0x008fda000bf02070 */
[----:B----4-:R-:W-:Y:S01]  /*16e0*/  @P0 REDG.E.MAX.S32.STRONG.GPU desc[UR6][R2.64], R5 ;  /* 0x000000050200098e */ /* 0x010fe2000d12e306 */
[----:B------:R-:W-:Y:S05]  /*16f0*/  EXIT ;  /* 0x000000000000794d */ /* 0x000fea0003800000 */
.L_x_23:
        /* <DEDUP_REMOVED lines=16> */
.L_x_25:


//--------------------- .nv.shared._Z17blockStrideKernelILj9EEvjPKiS1_Pi --------------------------
	.section	.nv.shared._Z17blockStrideKernelILj9EEvjPKiS1_Pi,"aw",@nobits
	.sectionflags	@""
	.align	16
	.zero		1024


//--------------------- .nv.shared.reserved.0     --------------------------
	.section	.nv.shared.reserved.0,"aw",@nobits
	.weak		__nv_reservedSMEM_offset_0_alias
	.size		__nv_reservedSMEM_offset_0_alias, 0, 64
	.other		__nv_reservedSMEM_offset_0_alias,@"STO_CUDA_RESERVED_SHARED STV_DEFAULT"
__nv_reservedSMEM_offset_0_alias:
	.zero		0
	.zero		64


//--------------------- .nv.shared._Z17blockStrideKernelILj8EEvjPKiS1_Pi --------------------------
	.section	.nv.shared._Z17blockStrideKernelILj8EEvjPKiS1_Pi,"aw",@nobits
	.sectionflags	@""
	.align	16
	.zero		1024


//--------------------- .nv.constant0._Z17blockStrideKernelILj9EEvjPKiS1_Pi --------------------------
	.section	.nv.constant0._Z17blockStrideKernelILj9EEvjPKiS1_Pi,"a",@progbits
	.sectionflags	@""
	.align	4
.nv.constant0._Z17blockStrideKernelILj9EEvjPKiS1_Pi:
	.zero		928


//--------------------- .nv.constant0._Z17blockStrideKernelILj8EEvjPKiS1_Pi --------------------------
	.section	.nv.constant0._Z17blockStrideKernelILj8EEvjPKiS1_Pi,"a",@progbits
	.sectionflags	@""
	.align	4
.nv.constant0._Z17blockStrideKernelILj8EEvjPKiS1_Pi:
	.zero		928


//--------------------- SYMBOLS --------------------------

	.type		.nv.reservedSmem.offset0,@object
	.size		.nv.reservedSmem.offset0,0x4
	.type		.nv.reservedSmem.cap,@object
	.size		.nv.reservedSmem.cap,0x4
